//
// Generated by NVIDIA NVVM Compiler
//
// Compiler Build ID: CL-36424714
// Cuda compilation tools, release 13.0, V13.0.88
// Based on NVVM 20.0.0
//

.version 9.0
.target sm_100
.address_size 64

	// .globl	_ZN3cub18CUB_300001_SM_10006detail11EmptyKernelIvEEvv
// _ZZN3cub18CUB_300001_SM_10006detail6reduce23DeviceReduceByKeyKernelINS1_13reduce_by_key10policy_hubI9CustomMiniiE10Policy1000EPiS9_S9_S9_S9_NS0_24ReduceByKeyScanTileStateIijLb1EEEN4cuda3std3__48equal_toIvEES6_jiEEvT0_T1_T2_T3_T4_T5_iT6_T7_T8_E12temp_storage has been demoted
.global .align 1 .b8 _ZN34_INTERNAL_7a592d93_4_k_cu_c05398d54cuda3std3__45__cpo5beginE[1];
.global .align 1 .b8 _ZN34_INTERNAL_7a592d93_4_k_cu_c05398d54cuda3std3__45__cpo3endE[1];
.global .align 1 .b8 _ZN34_INTERNAL_7a592d93_4_k_cu_c05398d54cuda3std3__45__cpo6cbeginE[1];
.global .align 1 .b8 _ZN34_INTERNAL_7a592d93_4_k_cu_c05398d54cuda3std3__45__cpo4cendE[1];
.global .align 1 .b8 _ZN34_INTERNAL_7a592d93_4_k_cu_c05398d54cuda3std3__45__cpo6rbeginE[1];
.global .align 1 .b8 _ZN34_INTERNAL_7a592d93_4_k_cu_c05398d54cuda3std3__45__cpo4rendE[1];
.global .align 1 .b8 _ZN34_INTERNAL_7a592d93_4_k_cu_c05398d54cuda3std3__45__cpo7crbeginE[1];
.global .align 1 .b8 _ZN34_INTERNAL_7a592d93_4_k_cu_c05398d54cuda3std3__45__cpo5crendE[1];
.global .align 1 .b8 _ZN34_INTERNAL_7a592d93_4_k_cu_c05398d54cuda3std3__436_GLOBAL__N__7a592d93_4_k_cu_c05398d56ignoreE[1];
.global .align 1 .b8 _ZN34_INTERNAL_7a592d93_4_k_cu_c05398d54cuda3std3__419piecewise_constructE[1];
.global .align 1 .b8 _ZN34_INTERNAL_7a592d93_4_k_cu_c05398d54cuda3std3__48in_placeE[1];
.global .align 1 .b8 _ZN34_INTERNAL_7a592d93_4_k_cu_c05398d54cuda3std3__420unreachable_sentinelE[1];
.global .align 1 .b8 _ZN34_INTERNAL_7a592d93_4_k_cu_c05398d54cuda3std3__47nulloptE[1];
.global .align 1 .b8 _ZN34_INTERNAL_7a592d93_4_k_cu_c05398d54cuda3std3__48unexpectE[1];
.global .align 1 .b8 _ZN34_INTERNAL_7a592d93_4_k_cu_c05398d54cuda3std6ranges3__45__cpo4swapE[1];
.global .align 1 .b8 _ZN34_INTERNAL_7a592d93_4_k_cu_c05398d54cuda3std6ranges3__45__cpo9iter_moveE[1];
.global .align 1 .b8 _ZN34_INTERNAL_7a592d93_4_k_cu_c05398d54cuda3std6ranges3__45__cpo5beginE[1];
.global .align 1 .b8 _ZN34_INTERNAL_7a592d93_4_k_cu_c05398d54cuda3std6ranges3__45__cpo3endE[1];
.global .align 1 .b8 _ZN34_INTERNAL_7a592d93_4_k_cu_c05398d54cuda3std6ranges3__45__cpo6cbeginE[1];
.global .align 1 .b8 _ZN34_INTERNAL_7a592d93_4_k_cu_c05398d54cuda3std6ranges3__45__cpo4cendE[1];
.global .align 1 .b8 _ZN34_INTERNAL_7a592d93_4_k_cu_c05398d54cuda3std6ranges3__45__cpo7advanceE[1];
.global .align 1 .b8 _ZN34_INTERNAL_7a592d93_4_k_cu_c05398d54cuda3std6ranges3__45__cpo9iter_swapE[1];
.global .align 1 .b8 _ZN34_INTERNAL_7a592d93_4_k_cu_c05398d54cuda3std6ranges3__45__cpo4nextE[1];
.global .align 1 .b8 _ZN34_INTERNAL_7a592d93_4_k_cu_c05398d54cuda3std6ranges3__45__cpo4prevE[1];
.global .align 1 .b8 _ZN34_INTERNAL_7a592d93_4_k_cu_c05398d54cuda3std6ranges3__45__cpo4dataE[1];
.global .align 1 .b8 _ZN34_INTERNAL_7a592d93_4_k_cu_c05398d54cuda3std6ranges3__45__cpo5cdataE[1];
.global .align 1 .b8 _ZN34_INTERNAL_7a592d93_4_k_cu_c05398d54cuda3std6ranges3__45__cpo4sizeE[1];
.global .align 1 .b8 _ZN34_INTERNAL_7a592d93_4_k_cu_c05398d54cuda3std6ranges3__45__cpo5ssizeE[1];
.global .align 1 .b8 _ZN34_INTERNAL_7a592d93_4_k_cu_c05398d54cuda3std6ranges3__45__cpo8distanceE[1];
.global .align 1 .b8 _ZN34_INTERNAL_7a592d93_4_k_cu_c05398d56thrust24THRUST_300001_SM_1000_NS6system6detail10sequential3seqE[1];
.global .align 1 .b8 _ZN34_INTERNAL_7a592d93_4_k_cu_c05398d56thrust24THRUST_300001_SM_1000_NS12placeholders2_1E[1];
.global .align 1 .b8 _ZN34_INTERNAL_7a592d93_4_k_cu_c05398d56thrust24THRUST_300001_SM_1000_NS12placeholders2_2E[1];
.global .align 1 .b8 _ZN34_INTERNAL_7a592d93_4_k_cu_c05398d56thrust24THRUST_300001_SM_1000_NS12placeholders2_3E[1];
.global .align 1 .b8 _ZN34_INTERNAL_7a592d93_4_k_cu_c05398d56thrust24THRUST_300001_SM_1000_NS12placeholders2_4E[1];
.global .align 1 .b8 _ZN34_INTERNAL_7a592d93_4_k_cu_c05398d56thrust24THRUST_300001_SM_1000_NS12placeholders2_5E[1];
.global .align 1 .b8 _ZN34_INTERNAL_7a592d93_4_k_cu_c05398d56thrust24THRUST_300001_SM_1000_NS12placeholders2_6E[1];
.global .align 1 .b8 _ZN34_INTERNAL_7a592d93_4_k_cu_c05398d56thrust24THRUST_300001_SM_1000_NS12placeholders2_7E[1];
.global .align 1 .b8 _ZN34_INTERNAL_7a592d93_4_k_cu_c05398d56thrust24THRUST_300001_SM_1000_NS12placeholders2_8E[1];
.global .align 1 .b8 _ZN34_INTERNAL_7a592d93_4_k_cu_c05398d56thrust24THRUST_300001_SM_1000_NS12placeholders2_9E[1];
.global .align 1 .b8 _ZN34_INTERNAL_7a592d93_4_k_cu_c05398d56thrust24THRUST_300001_SM_1000_NS12placeholders3_10E[1];

.visible .entry _ZN3cub18CUB_300001_SM_10006detail11EmptyKernelIvEEvv()
{


	ret;

}
	// .globl	_ZN3cub18CUB_300001_SM_10006detail4scan23DeviceCompactInitKernelINS0_24ReduceByKeyScanTileStateIijLb1EEEPiEEvT_iT0_
.visible .entry _ZN3cub18CUB_300001_SM_10006detail4scan23DeviceCompactInitKernelINS0_24ReduceByKeyScanTileStateIijLb1EEEPiEEvT_iT0_(
	.param .align 8 .b8 _ZN3cub18CUB_300001_SM_10006detail4scan23DeviceCompactInitKernelINS0_24ReduceByKeyScanTileStateIijLb1EEEPiEEvT_iT0__param_0[8],
	.param .u32 _ZN3cub18CUB_300001_SM_10006detail4scan23DeviceCompactInitKernelINS0_24ReduceByKeyScanTileStateIijLb1EEEPiEEvT_iT0__param_1,
	.param .u64 .ptr .align 1 _ZN3cub18CUB_300001_SM_10006detail4scan23DeviceCompactInitKernelINS0_24ReduceByKeyScanTileStateIijLb1EEEPiEEvT_iT0__param_2
)
{
	.reg .pred 	%p<6>;
	.reg .b32 	%r<9>;
	.reg .b64 	%rd<12>;

	ld.param.u64 	%rd3, [_ZN3cub18CUB_300001_SM_10006detail4scan23DeviceCompactInitKernelINS0_24ReduceByKeyScanTileStateIijLb1EEEPiEEvT_iT0__param_0];
	ld.param.u32 	%r4, [_ZN3cub18CUB_300001_SM_10006detail4scan23DeviceCompactInitKernelINS0_24ReduceByKeyScanTileStateIijLb1EEEPiEEvT_iT0__param_1];
	ld.param.u64 	%rd2, [_ZN3cub18CUB_300001_SM_10006detail4scan23DeviceCompactInitKernelINS0_24ReduceByKeyScanTileStateIijLb1EEEPiEEvT_iT0__param_2];
	cvta.to.global.u64 	%rd1, %rd3;
	mov.u32 	%r1, %ctaid.x;
	mov.u32 	%r5, %ntid.x;
	mov.u32 	%r2, %tid.x;
	mad.lo.s32 	%r3, %r1, %r5, %r2;
	setp.ge.s32 	%p1, %r3, %r4;
	@%p1 bra 	$L__BB1_2;
	mul.wide.s32 	%rd4, %r3, 16;
	add.s64 	%rd5, %rd1, %rd4;
	mov.b64 	%rd6, 99;
	mov.b64 	%rd7, 0;
	st.global.v2.u64 	[%rd5+512], {%rd7, %rd6};
$L__BB1_2:
	setp.ne.s32 	%p2, %r1, 0;
	setp.gt.u32 	%p3, %r2, 31;
	or.pred  	%p4, %p2, %p3;
	@%p4 bra 	$L__BB1_4;
	mul.wide.u32 	%rd8, %r2, 16;
	add.s64 	%rd9, %rd1, %rd8;
	mov.b64 	%rd10, 0;
	st.global.v2.u64 	[%rd9], {%rd10, %rd10};
$L__BB1_4:
	or.b32  	%r7, %r1, %r2;
	setp.ne.s32 	%p5, %r7, 0;
	@%p5 bra 	$L__BB1_6;
	cvta.to.global.u64 	%rd11, %rd2;
	mov.b32 	%r8, 0;
	st.global.u32 	[%rd11], %r8;
$L__BB1_6:
	ret;

}
	// .globl	_ZN3cub18CUB_300001_SM_10006detail6reduce23DeviceReduceByKeyKernelINS1_13reduce_by_key10policy_hubI9CustomMiniiE10Policy1000EPiS9_S9_S9_S9_NS0_24ReduceByKeyScanTileStateIijLb1EEEN4cuda3std3__48equal_toIvEES6_jiEEvT0_T1_T2_T3_T4_T5_iT6_T7_T8_
.visible .entry _ZN3cub18CUB_300001_SM_10006detail6reduce23DeviceReduceByKeyKernelINS1_13reduce_by_key10policy_hubI9CustomMiniiE10Policy1000EPiS9_S9_S9_S9_NS0_24ReduceByKeyScanTileStateIijLb1EEEN4cuda3std3__48equal_toIvEES6_jiEEvT0_T1_T2_T3_T4_T5_iT6_T7_T8_(
	.param .u64 .ptr .align 1 _ZN3cub18CUB_300001_SM_10006detail6reduce23DeviceReduceByKeyKernelINS1_13reduce_by_key10policy_hubI9CustomMiniiE10Policy1000EPiS9_S9_S9_S9_NS0_24ReduceByKeyScanTileStateIijLb1EEEN4cuda3std3__48equal_toIvEES6_jiEEvT0_T1_T2_T3_T4_T5_iT6_T7_T8__param_0,
	.param .u64 .ptr .align 1 _ZN3cub18CUB_300001_SM_10006detail6reduce23DeviceReduceByKeyKernelINS1_13reduce_by_key10policy_hubI9CustomMiniiE10Policy1000EPiS9_S9_S9_S9_NS0_24ReduceByKeyScanTileStateIijLb1EEEN4cuda3std3__48equal_toIvEES6_jiEEvT0_T1_T2_T3_T4_T5_iT6_T7_T8__param_1,
	.param .u64 .ptr .align 1 _ZN3cub18CUB_300001_SM_10006detail6reduce23DeviceReduceByKeyKernelINS1_13reduce_by_key10policy_hubI9CustomMiniiE10Policy1000EPiS9_S9_S9_S9_NS0_24ReduceByKeyScanTileStateIijLb1EEEN4cuda3std3__48equal_toIvEES6_jiEEvT0_T1_T2_T3_T4_T5_iT6_T7_T8__param_2,
	.param .u64 .ptr .align 1 _ZN3cub18CUB_300001_SM_10006detail6reduce23DeviceReduceByKeyKernelINS1_13reduce_by_key10policy_hubI9CustomMiniiE10Policy1000EPiS9_S9_S9_S9_NS0_24ReduceByKeyScanTileStateIijLb1EEEN4cuda3std3__48equal_toIvEES6_jiEEvT0_T1_T2_T3_T4_T5_iT6_T7_T8__param_3,
	.param .u64 .ptr .align 1 _ZN3cub18CUB_300001_SM_10006detail6reduce23DeviceReduceByKeyKernelINS1_13reduce_by_key10policy_hubI9CustomMiniiE10Policy1000EPiS9_S9_S9_S9_NS0_24ReduceByKeyScanTileStateIijLb1EEEN4cuda3std3__48equal_toIvEES6_jiEEvT0_T1_T2_T3_T4_T5_iT6_T7_T8__param_4,
	.param .align 8 .b8 _ZN3cub18CUB_300001_SM_10006detail6reduce23DeviceReduceByKeyKernelINS1_13reduce_by_key10policy_hubI9CustomMiniiE10Policy1000EPiS9_S9_S9_S9_NS0_24ReduceByKeyScanTileStateIijLb1EEEN4cuda3std3__48equal_toIvEES6_jiEEvT0_T1_T2_T3_T4_T5_iT6_T7_T8__param_5[8],
	.param .u32 _ZN3cub18CUB_300001_SM_10006detail6reduce23DeviceReduceByKeyKernelINS1_13reduce_by_key10policy_hubI9CustomMiniiE10Policy1000EPiS9_S9_S9_S9_NS0_24ReduceByKeyScanTileStateIijLb1EEEN4cuda3std3__48equal_toIvEES6_jiEEvT0_T1_T2_T3_T4_T5_iT6_T7_T8__param_6,
	.param .align 1 .b8 _ZN3cub18CUB_300001_SM_10006detail6reduce23DeviceReduceByKeyKernelINS1_13reduce_by_key10policy_hubI9CustomMiniiE10Policy1000EPiS9_S9_S9_S9_NS0_24ReduceByKeyScanTileStateIijLb1EEEN4cuda3std3__48equal_toIvEES6_jiEEvT0_T1_T2_T3_T4_T5_iT6_T7_T8__param_7[1],
	.param .align 1 .b8 _ZN3cub18CUB_300001_SM_10006detail6reduce23DeviceReduceByKeyKernelINS1_13reduce_by_key10policy_hubI9CustomMiniiE10Policy1000EPiS9_S9_S9_S9_NS0_24ReduceByKeyScanTileStateIijLb1EEEN4cuda3std3__48equal_toIvEES6_jiEEvT0_T1_T2_T3_T4_T5_iT6_T7_T8__param_8[1],
	.param .u32 _ZN3cub18CUB_300001_SM_10006detail6reduce23DeviceReduceByKeyKernelINS1_13reduce_by_key10policy_hubI9CustomMiniiE10Policy1000EPiS9_S9_S9_S9_NS0_24ReduceByKeyScanTileStateIijLb1EEEN4cuda3std3__48equal_toIvEES6_jiEEvT0_T1_T2_T3_T4_T5_iT6_T7_T8__param_9
)
.maxntid 128
{
	.reg .pred 	%p<301>;
	.reg .b32 	%r<1316>;
	.reg .b64 	%rd<156>;
	// demoted variable
	.shared .align 16 .b8 _ZZN3cub18CUB_300001_SM_10006detail6reduce23DeviceReduceByKeyKernelINS1_13reduce_by_key10policy_hubI9CustomMiniiE10Policy1000EPiS9_S9_S9_S9_NS0_24ReduceByKeyScanTileStateIijLb1EEEN4cuda3std3__48equal_toIvEES6_jiEEvT0_T1_T2_T3_T4_T5_iT6_T7_T8_E12temp_storage[6160];
	ld.param.u64 	%rd5, [_ZN3cub18CUB_300001_SM_10006detail6reduce23DeviceReduceByKeyKernelINS1_13reduce_by_key10policy_hubI9CustomMiniiE10Policy1000EPiS9_S9_S9_S9_NS0_24ReduceByKeyScanTileStateIijLb1EEEN4cuda3std3__48equal_toIvEES6_jiEEvT0_T1_T2_T3_T4_T5_iT6_T7_T8__param_5];
	ld.param.u64 	%rd29, [_ZN3cub18CUB_300001_SM_10006detail6reduce23DeviceReduceByKeyKernelINS1_13reduce_by_key10policy_hubI9CustomMiniiE10Policy1000EPiS9_S9_S9_S9_NS0_24ReduceByKeyScanTileStateIijLb1EEEN4cuda3std3__48equal_toIvEES6_jiEEvT0_T1_T2_T3_T4_T5_iT6_T7_T8__param_0];
	ld.param.u64 	%rd30, [_ZN3cub18CUB_300001_SM_10006detail6reduce23DeviceReduceByKeyKernelINS1_13reduce_by_key10policy_hubI9CustomMiniiE10Policy1000EPiS9_S9_S9_S9_NS0_24ReduceByKeyScanTileStateIijLb1EEEN4cuda3std3__48equal_toIvEES6_jiEEvT0_T1_T2_T3_T4_T5_iT6_T7_T8__param_1];
	ld.param.u64 	%rd31, [_ZN3cub18CUB_300001_SM_10006detail6reduce23DeviceReduceByKeyKernelINS1_13reduce_by_key10policy_hubI9CustomMiniiE10Policy1000EPiS9_S9_S9_S9_NS0_24ReduceByKeyScanTileStateIijLb1EEEN4cuda3std3__48equal_toIvEES6_jiEEvT0_T1_T2_T3_T4_T5_iT6_T7_T8__param_2];
	ld.param.u64 	%rd32, [_ZN3cub18CUB_300001_SM_10006detail6reduce23DeviceReduceByKeyKernelINS1_13reduce_by_key10policy_hubI9CustomMiniiE10Policy1000EPiS9_S9_S9_S9_NS0_24ReduceByKeyScanTileStateIijLb1EEEN4cuda3std3__48equal_toIvEES6_jiEEvT0_T1_T2_T3_T4_T5_iT6_T7_T8__param_3];
	ld.param.u64 	%rd28, [_ZN3cub18CUB_300001_SM_10006detail6reduce23DeviceReduceByKeyKernelINS1_13reduce_by_key10policy_hubI9CustomMiniiE10Policy1000EPiS9_S9_S9_S9_NS0_24ReduceByKeyScanTileStateIijLb1EEEN4cuda3std3__48equal_toIvEES6_jiEEvT0_T1_T2_T3_T4_T5_iT6_T7_T8__param_4];
	ld.param.u32 	%r264, [_ZN3cub18CUB_300001_SM_10006detail6reduce23DeviceReduceByKeyKernelINS1_13reduce_by_key10policy_hubI9CustomMiniiE10Policy1000EPiS9_S9_S9_S9_NS0_24ReduceByKeyScanTileStateIijLb1EEEN4cuda3std3__48equal_toIvEES6_jiEEvT0_T1_T2_T3_T4_T5_iT6_T7_T8__param_6];
	ld.param.u32 	%r265, [_ZN3cub18CUB_300001_SM_10006detail6reduce23DeviceReduceByKeyKernelINS1_13reduce_by_key10policy_hubI9CustomMiniiE10Policy1000EPiS9_S9_S9_S9_NS0_24ReduceByKeyScanTileStateIijLb1EEEN4cuda3std3__48equal_toIvEES6_jiEEvT0_T1_T2_T3_T4_T5_iT6_T7_T8__param_9];
	cvta.to.global.u64 	%rd1, %rd31;
	cvta.to.global.u64 	%rd2, %rd32;
	cvta.to.global.u64 	%rd3, %rd30;
	cvta.to.global.u64 	%rd4, %rd29;
	mov.u32 	%r266, %ctaid.x;
	add.s32 	%r1, %r264, %r266;
	mul.lo.s32 	%r2, %r1, 768;
	sub.s32 	%r3, %r265, %r2;
	setp.lt.u32 	%p10, %r3, 769;
	@%p10 bra 	$L__BB2_68;
	cvt.u64.u32 	%rd93, %r2;
	mov.u32 	%r1270, %tid.x;
	mul.lo.s32 	%r794, %r1270, 6;
	cvt.u64.u32 	%rd94, %r794;
	add.s64 	%rd6, %rd94, %rd93;
	shl.b64 	%rd95, %rd6, 2;
	add.s64 	%rd96, %rd4, %rd95;
	ld.global.u32 	%r5, [%rd96];
	ld.global.u32 	%r6, [%rd96+4];
	ld.global.u32 	%r7, [%rd96+8];
	ld.global.u32 	%r8, [%rd96+12];
	ld.global.u32 	%r9, [%rd96+16];
	ld.global.u32 	%r10, [%rd96+20];
	setp.ne.s32 	%p175, %r1270, 0;
	@%p175 bra 	$L__BB2_4;
	setp.eq.s32 	%p176, %r1, 0;
	mov.u32 	%r1246, %r5;
	@%p176 bra 	$L__BB2_4;
	add.s32 	%r795, %r2, -1;
	mul.wide.u32 	%rd97, %r795, 4;
	add.s64 	%rd98, %rd4, %rd97;
	ld.global.u32 	%r1246, [%rd98];
$L__BB2_4:
	setp.eq.s32 	%p177, %r1270, 0;
	bar.sync 	0;
	add.s64 	%rd100, %rd1, %rd95;
	ld.global.u32 	%r13, [%rd100];
	ld.global.u32 	%r14, [%rd100+4];
	ld.global.u32 	%r15, [%rd100+8];
	ld.global.u32 	%r16, [%rd100+12];
	ld.global.u32 	%r17, [%rd100+16];
	ld.global.u32 	%r18, [%rd100+20];
	bar.sync 	0;
	shl.b32 	%r796, %r1270, 2;
	mov.u32 	%r797, _ZZN3cub18CUB_300001_SM_10006detail6reduce23DeviceReduceByKeyKernelINS1_13reduce_by_key10policy_hubI9CustomMiniiE10Policy1000EPiS9_S9_S9_S9_NS0_24ReduceByKeyScanTileStateIijLb1EEEN4cuda3std3__48equal_toIvEES6_jiEEvT0_T1_T2_T3_T4_T5_iT6_T7_T8_E12temp_storage;
	add.s32 	%r798, %r797, %r796;
	add.s32 	%r19, %r798, 604;
	st.shared.u32 	[%r798+604], %r10;
	bar.sync 	0;
	@%p177 bra 	$L__BB2_6;
	ld.shared.u32 	%r1246, [%r19+-4];
$L__BB2_6:
	setp.ne.s32 	%p178, %r1246, %r5;
	setp.ne.s32 	%p179, %r5, %r6;
	selp.u32 	%r22, 1, 0, %p179;
	setp.ne.s32 	%p180, %r6, %r7;
	selp.u32 	%r23, 1, 0, %p180;
	setp.ne.s32 	%p181, %r7, %r8;
	selp.u32 	%r24, 1, 0, %p181;
	setp.ne.s32 	%p182, %r8, %r9;
	selp.u32 	%r25, 1, 0, %p182;
	setp.ne.s32 	%p183, %r9, %r10;
	selp.u32 	%r26, 1, 0, %p183;
	or.b32  	%r799, %r1, %r1270;
	setp.ne.s32 	%p184, %r799, 0;
	and.pred  	%p1, %p184, %p178;
	selp.u32 	%r27, 1, 0, %p1;
	setp.ne.s32 	%p185, %r1, 0;
	@%p185 bra 	$L__BB2_13;
	setp.ne.s32 	%p253, %r9, %r10;
	setp.ne.s32 	%p254, %r8, %r9;
	setp.ne.s32 	%p255, %r7, %r8;
	setp.ne.s32 	%p256, %r6, %r7;
	setp.ne.s32 	%p257, %r5, %r6;
	add.s32 	%r1138, %r27, %r22;
	min.s32 	%r1139, %r14, %r13;
	selp.b32 	%r1140, %r14, %r1139, %p257;
	add.s32 	%r1141, %r1138, %r23;
	min.s32 	%r1142, %r15, %r1140;
	selp.b32 	%r1143, %r15, %r1142, %p256;
	add.s32 	%r1144, %r1141, %r24;
	min.s32 	%r1145, %r16, %r1143;
	selp.b32 	%r1146, %r16, %r1145, %p255;
	add.s32 	%r1147, %r1144, %r25;
	min.s32 	%r1148, %r17, %r1146;
	selp.b32 	%r1149, %r17, %r1148, %p254;
	add.s32 	%r1079, %r1147, %r26;
	min.s32 	%r1150, %r18, %r1149;
	selp.b32 	%r1084, %r18, %r1150, %p253;
	shr.u32 	%r28, %r1270, 5;
	// begin inline asm
	mov.u32 %r1077, %laneid;
	// end inline asm
	mov.b32 	%r1135, 1;
	mov.b32 	%r1136, 0;
	mov.b32 	%r1137, -1;
	// begin inline asm
	shfl.sync.up.b32 %r1078, %r1079, %r1135, %r1136, %r1137;
	// end inline asm
	// begin inline asm
	shfl.sync.up.b32 %r1083, %r1084, %r1135, %r1136, %r1137;
	// end inline asm
	setp.eq.s32 	%p258, %r1079, 0;
	min.s32 	%r1151, %r1084, %r1083;
	selp.b32 	%r1152, %r1151, %r1084, %p258;
	setp.lt.s32 	%p259, %r1077, 1;
	selp.b32 	%r1094, %r1084, %r1152, %p259;
	selp.b32 	%r1153, 0, %r1078, %p259;
	add.s32 	%r1089, %r1153, %r1079;
	mov.b32 	%r1095, 2;
	// begin inline asm
	shfl.sync.up.b32 %r1088, %r1089, %r1095, %r1136, %r1137;
	// end inline asm
	// begin inline asm
	shfl.sync.up.b32 %r1093, %r1094, %r1095, %r1136, %r1137;
	// end inline asm
	setp.eq.s32 	%p260, %r1089, 0;
	min.s32 	%r1154, %r1094, %r1093;
	selp.b32 	%r1155, %r1154, %r1094, %p260;
	setp.lt.s32 	%p261, %r1077, 2;
	selp.b32 	%r1104, %r1094, %r1155, %p261;
	selp.b32 	%r1156, 0, %r1088, %p261;
	add.s32 	%r1099, %r1156, %r1089;
	mov.b32 	%r1105, 4;
	// begin inline asm
	shfl.sync.up.b32 %r1098, %r1099, %r1105, %r1136, %r1137;
	// end inline asm
	// begin inline asm
	shfl.sync.up.b32 %r1103, %r1104, %r1105, %r1136, %r1137;
	// end inline asm
	setp.eq.s32 	%p262, %r1099, 0;
	min.s32 	%r1157, %r1104, %r1103;
	selp.b32 	%r1158, %r1157, %r1104, %p262;
	setp.lt.s32 	%p263, %r1077, 4;
	selp.b32 	%r1114, %r1104, %r1158, %p263;
	selp.b32 	%r1159, 0, %r1098, %p263;
	add.s32 	%r1109, %r1159, %r1099;
	mov.b32 	%r1115, 8;
	// begin inline asm
	shfl.sync.up.b32 %r1108, %r1109, %r1115, %r1136, %r1137;
	// end inline asm
	// begin inline asm
	shfl.sync.up.b32 %r1113, %r1114, %r1115, %r1136, %r1137;
	// end inline asm
	setp.eq.s32 	%p264, %r1109, 0;
	min.s32 	%r1160, %r1114, %r1113;
	selp.b32 	%r1161, %r1160, %r1114, %p264;
	setp.lt.s32 	%p265, %r1077, 8;
	selp.b32 	%r1124, %r1114, %r1161, %p265;
	selp.b32 	%r1162, 0, %r1108, %p265;
	add.s32 	%r1119, %r1162, %r1109;
	mov.b32 	%r1125, 16;
	// begin inline asm
	shfl.sync.up.b32 %r1118, %r1119, %r1125, %r1136, %r1137;
	// end inline asm
	// begin inline asm
	shfl.sync.up.b32 %r1123, %r1124, %r1125, %r1136, %r1137;
	// end inline asm
	setp.eq.s32 	%p266, %r1119, 0;
	min.s32 	%r1163, %r1124, %r1123;
	selp.b32 	%r30, %r1163, %r1124, %p266;
	setp.lt.s32 	%p267, %r1077, 16;
	selp.b32 	%r1134, %r1124, %r30, %p267;
	selp.b32 	%r1164, 0, %r1118, %p267;
	add.s32 	%r1129, %r1164, %r1119;
	// begin inline asm
	shfl.sync.up.b32 %r1254, %r1129, %r1135, %r1136, %r1137;
	// end inline asm
	// begin inline asm
	shfl.sync.up.b32 %r1253, %r1134, %r1135, %r1136, %r1137;
	// end inline asm
	setp.ne.s32 	%p268, %r1077, 31;
	@%p268 bra 	$L__BB2_9;
	shl.b32 	%r1165, %r28, 3;
	add.s32 	%r1167, %r797, %r1165;
	st.shared.v2.u32 	[%r1167], {%r1129, %r30};
$L__BB2_9:
	bar.sync 	0;
	ld.shared.v4.u32 	{%r1168, %r1169, %r1170, %r1171}, [_ZZN3cub18CUB_300001_SM_10006detail6reduce23DeviceReduceByKeyKernelINS1_13reduce_by_key10policy_hubI9CustomMiniiE10Policy1000EPiS9_S9_S9_S9_NS0_24ReduceByKeyScanTileStateIijLb1EEEN4cuda3std3__48equal_toIvEES6_jiEEvT0_T1_T2_T3_T4_T5_iT6_T7_T8_E12temp_storage];
	add.s32 	%r1172, %r1170, %r1168;
	setp.eq.s32 	%p269, %r1170, 0;
	min.s32 	%r1173, %r1171, %r1169;
	selp.b32 	%r1174, %r1173, %r1171, %p269;
	setp.eq.s32 	%p270, %r28, 2;
	selp.b32 	%r1175, %r1174, %r1169, %p270;
	selp.b32 	%r1176, %r1172, %r1168, %p270;
	ld.shared.v4.u32 	{%r1177, %r1178, %r1179, %r1180}, [_ZZN3cub18CUB_300001_SM_10006detail6reduce23DeviceReduceByKeyKernelINS1_13reduce_by_key10policy_hubI9CustomMiniiE10Policy1000EPiS9_S9_S9_S9_NS0_24ReduceByKeyScanTileStateIijLb1EEEN4cuda3std3__48equal_toIvEES6_jiEEvT0_T1_T2_T3_T4_T5_iT6_T7_T8_E12temp_storage+16];
	add.s32 	%r1181, %r1177, %r1172;
	setp.eq.s32 	%p271, %r1177, 0;
	min.s32 	%r1182, %r1178, %r1174;
	selp.b32 	%r1183, %r1182, %r1178, %p271;
	setp.eq.s32 	%p272, %r28, 3;
	selp.b32 	%r34, %r1183, %r1175, %p272;
	selp.b32 	%r35, %r1181, %r1176, %p272;
	add.s32 	%r1265, %r1179, %r1181;
	setp.eq.s32 	%p273, %r1179, 0;
	min.s32 	%r1184, %r1180, %r1183;
	selp.b32 	%r37, %r1184, %r1180, %p273;
	setp.lt.u32 	%p274, %r1270, 32;
	@%p274 bra 	$L__BB2_11;
	setp.eq.s32 	%p275, %r1254, 0;
	min.s32 	%r1185, %r1253, %r34;
	selp.b32 	%r1186, %r1185, %r1253, %p275;
	setp.eq.s32 	%p276, %r1077, 0;
	selp.b32 	%r1253, %r34, %r1186, %p276;
	selp.b32 	%r1187, 0, %r1254, %p276;
	add.s32 	%r1254, %r35, %r1187;
$L__BB2_11:
	setp.ne.s32 	%p277, %r8, %r9;
	setp.ne.s32 	%p278, %r7, %r8;
	setp.ne.s32 	%p279, %r6, %r7;
	setp.ne.s32 	%p280, %r5, %r6;
	setp.ne.s32 	%p281, %r1270, 0;
	setp.eq.s32 	%p282, %r1270, 0;
	min.s32 	%r1189, %r13, %r1253;
	selp.b32 	%r1261, %r13, %r1189, %p1;
	selp.b32 	%r1190, %r13, %r1261, %p282;
	min.s32 	%r1191, %r14, %r1190;
	selp.b32 	%r1260, %r14, %r1191, %p280;
	min.s32 	%r1192, %r15, %r1260;
	selp.b32 	%r1259, %r15, %r1192, %p279;
	min.s32 	%r1193, %r16, %r1259;
	selp.b32 	%r1258, %r16, %r1193, %p278;
	min.s32 	%r1194, %r17, %r1258;
	selp.b32 	%r1257, %r17, %r1194, %p277;
	mov.b32 	%r1266, 0;
	mov.u32 	%r1264, %r1254;
	@%p281 bra 	$L__BB2_36;
	mov.b64 	%rd119, {%r1265, %r37};
	add.s64 	%rd118, %rd5, 512;
	mov.b64 	%rd120, 101;
	// begin inline asm
	st.relaxed.gpu.v2.u64 [%rd118], {%rd119, %rd120};
	// end inline asm
	mov.b32 	%r1254, 0;
	mov.u32 	%r1261, %r13;
	mov.u32 	%r1266, %r1254;
	bra.uni 	$L__BB2_36;
$L__BB2_13:
	add.s32 	%r861, %r27, %r22;
	min.s32 	%r862, %r14, %r13;
	selp.b32 	%r863, %r14, %r862, %p179;
	add.s32 	%r864, %r861, %r23;
	min.s32 	%r865, %r15, %r863;
	selp.b32 	%r866, %r15, %r865, %p180;
	add.s32 	%r867, %r864, %r24;
	min.s32 	%r868, %r16, %r866;
	selp.b32 	%r869, %r16, %r868, %p181;
	add.s32 	%r870, %r867, %r25;
	min.s32 	%r871, %r17, %r869;
	selp.b32 	%r872, %r17, %r871, %p182;
	add.s32 	%r802, %r870, %r26;
	min.s32 	%r873, %r18, %r872;
	selp.b32 	%r807, %r18, %r873, %p183;
	shr.u32 	%r47, %r1270, 5;
	// begin inline asm
	mov.u32 %r800, %laneid;
	// end inline asm
	mov.b32 	%r858, 1;
	mov.b32 	%r859, 0;
	mov.b32 	%r860, -1;
	// begin inline asm
	shfl.sync.up.b32 %r801, %r802, %r858, %r859, %r860;
	// end inline asm
	// begin inline asm
	shfl.sync.up.b32 %r806, %r807, %r858, %r859, %r860;
	// end inline asm
	setp.eq.s32 	%p191, %r802, 0;
	min.s32 	%r874, %r807, %r806;
	selp.b32 	%r875, %r874, %r807, %p191;
	setp.lt.s32 	%p192, %r800, 1;
	selp.b32 	%r876, 0, %r801, %p192;
	add.s32 	%r812, %r876, %r802;
	selp.b32 	%r817, %r807, %r875, %p192;
	mov.b32 	%r818, 2;
	// begin inline asm
	shfl.sync.up.b32 %r811, %r812, %r818, %r859, %r860;
	// end inline asm
	// begin inline asm
	shfl.sync.up.b32 %r816, %r817, %r818, %r859, %r860;
	// end inline asm
	setp.eq.s32 	%p193, %r812, 0;
	min.s32 	%r877, %r817, %r816;
	selp.b32 	%r878, %r877, %r817, %p193;
	setp.lt.s32 	%p194, %r800, 2;
	selp.b32 	%r879, 0, %r811, %p194;
	add.s32 	%r822, %r879, %r812;
	selp.b32 	%r827, %r817, %r878, %p194;
	mov.b32 	%r828, 4;
	// begin inline asm
	shfl.sync.up.b32 %r821, %r822, %r828, %r859, %r860;
	// end inline asm
	// begin inline asm
	shfl.sync.up.b32 %r826, %r827, %r828, %r859, %r860;
	// end inline asm
	setp.eq.s32 	%p195, %r822, 0;
	min.s32 	%r880, %r827, %r826;
	selp.b32 	%r881, %r880, %r827, %p195;
	setp.lt.s32 	%p196, %r800, 4;
	selp.b32 	%r882, 0, %r821, %p196;
	add.s32 	%r832, %r882, %r822;
	selp.b32 	%r837, %r827, %r881, %p196;
	mov.b32 	%r838, 8;
	// begin inline asm
	shfl.sync.up.b32 %r831, %r832, %r838, %r859, %r860;
	// end inline asm
	// begin inline asm
	shfl.sync.up.b32 %r836, %r837, %r838, %r859, %r860;
	// end inline asm
	setp.eq.s32 	%p197, %r832, 0;
	min.s32 	%r883, %r837, %r836;
	selp.b32 	%r884, %r883, %r837, %p197;
	setp.lt.s32 	%p198, %r800, 8;
	selp.b32 	%r885, 0, %r831, %p198;
	add.s32 	%r842, %r885, %r832;
	selp.b32 	%r847, %r837, %r884, %p198;
	mov.b32 	%r848, 16;
	// begin inline asm
	shfl.sync.up.b32 %r841, %r842, %r848, %r859, %r860;
	// end inline asm
	// begin inline asm
	shfl.sync.up.b32 %r846, %r847, %r848, %r859, %r860;
	// end inline asm
	setp.eq.s32 	%p199, %r842, 0;
	min.s32 	%r886, %r847, %r846;
	selp.b32 	%r49, %r886, %r847, %p199;
	setp.lt.s32 	%p200, %r800, 16;
	selp.b32 	%r887, 0, %r841, %p200;
	add.s32 	%r852, %r887, %r842;
	selp.b32 	%r857, %r847, %r49, %p200;
	// begin inline asm
	shfl.sync.up.b32 %r1254, %r852, %r858, %r859, %r860;
	// end inline asm
	// begin inline asm
	shfl.sync.up.b32 %r1253, %r857, %r858, %r859, %r860;
	// end inline asm
	setp.ne.s32 	%p201, %r800, 31;
	@%p201 bra 	$L__BB2_15;
	shl.b32 	%r888, %r47, 3;
	mov.u32 	%r889, _ZZN3cub18CUB_300001_SM_10006detail6reduce23DeviceReduceByKeyKernelINS1_13reduce_by_key10policy_hubI9CustomMiniiE10Policy1000EPiS9_S9_S9_S9_NS0_24ReduceByKeyScanTileStateIijLb1EEEN4cuda3std3__48equal_toIvEES6_jiEEvT0_T1_T2_T3_T4_T5_iT6_T7_T8_E12temp_storage;
	add.s32 	%r890, %r889, %r888;
	st.shared.v2.u32 	[%r890], {%r852, %r49};
$L__BB2_15:
	bar.sync 	0;
	ld.shared.v4.u32 	{%r891, %r892, %r893, %r894}, [_ZZN3cub18CUB_300001_SM_10006detail6reduce23DeviceReduceByKeyKernelINS1_13reduce_by_key10policy_hubI9CustomMiniiE10Policy1000EPiS9_S9_S9_S9_NS0_24ReduceByKeyScanTileStateIijLb1EEEN4cuda3std3__48equal_toIvEES6_jiEEvT0_T1_T2_T3_T4_T5_iT6_T7_T8_E12temp_storage];
	add.s32 	%r895, %r893, %r891;
	setp.eq.s32 	%p202, %r893, 0;
	min.s32 	%r896, %r894, %r892;
	selp.b32 	%r897, %r896, %r894, %p202;
	setp.eq.s32 	%p203, %r47, 2;
	selp.b32 	%r898, %r895, %r891, %p203;
	selp.b32 	%r899, %r897, %r892, %p203;
	ld.shared.v4.u32 	{%r900, %r901, %r902, %r903}, [_ZZN3cub18CUB_300001_SM_10006detail6reduce23DeviceReduceByKeyKernelINS1_13reduce_by_key10policy_hubI9CustomMiniiE10Policy1000EPiS9_S9_S9_S9_NS0_24ReduceByKeyScanTileStateIijLb1EEEN4cuda3std3__48equal_toIvEES6_jiEEvT0_T1_T2_T3_T4_T5_iT6_T7_T8_E12temp_storage+16];
	add.s32 	%r904, %r900, %r895;
	setp.eq.s32 	%p204, %r900, 0;
	min.s32 	%r905, %r901, %r897;
	selp.b32 	%r906, %r905, %r901, %p204;
	setp.eq.s32 	%p205, %r47, 3;
	selp.b32 	%r53, %r904, %r898, %p205;
	selp.b32 	%r54, %r906, %r899, %p205;
	add.s32 	%r55, %r902, %r904;
	setp.eq.s32 	%p206, %r902, 0;
	min.s32 	%r907, %r903, %r906;
	selp.b32 	%r56, %r907, %r903, %p206;
	setp.lt.u32 	%p207, %r1270, 32;
	@%p207 bra 	$L__BB2_17;
	setp.eq.s32 	%p208, %r1254, 0;
	min.s32 	%r908, %r1253, %r54;
	selp.b32 	%r909, %r908, %r1253, %p208;
	setp.eq.s32 	%p209, %r800, 0;
	selp.b32 	%r1253, %r54, %r909, %p209;
	selp.b32 	%r910, 0, %r1254, %p209;
	add.s32 	%r1254, %r53, %r910;
	bra.uni 	$L__BB2_33;
$L__BB2_17:
	setp.ne.s32 	%p210, %r1270, 0;
	mul.wide.s32 	%rd101, %r1, 16;
	add.s64 	%rd7, %rd5, %rd101;
	@%p210 bra 	$L__BB2_19;
	st.shared.u32 	[_ZZN3cub18CUB_300001_SM_10006detail6reduce23DeviceReduceByKeyKernelINS1_13reduce_by_key10policy_hubI9CustomMiniiE10Policy1000EPiS9_S9_S9_S9_NS0_24ReduceByKeyScanTileStateIijLb1EEEN4cuda3std3__48equal_toIvEES6_jiEEvT0_T1_T2_T3_T4_T5_iT6_T7_T8_E12temp_storage+84], %r55;
	st.shared.u32 	[_ZZN3cub18CUB_300001_SM_10006detail6reduce23DeviceReduceByKeyKernelINS1_13reduce_by_key10policy_hubI9CustomMiniiE10Policy1000EPiS9_S9_S9_S9_NS0_24ReduceByKeyScanTileStateIijLb1EEEN4cuda3std3__48equal_toIvEES6_jiEEvT0_T1_T2_T3_T4_T5_iT6_T7_T8_E12temp_storage+88], %r56;
	mov.b64 	%rd103, {%r55, %r56};
	add.s64 	%rd102, %rd7, 512;
	mov.b64 	%rd104, 100;
	// begin inline asm
	st.relaxed.gpu.v2.u64 [%rd102], {%rd103, %rd104};
	// end inline asm
$L__BB2_19:
	not.b32 	%r911, %r1270;
	add.s32 	%r1252, %r1, %r911;
	mov.u32 	%r912, %nctaid.x;
	setp.gt.u32 	%p211, %r912, 499;
	@%p211 bra 	$L__BB2_21;
	membar.cta;
	bra.uni 	$L__BB2_22;
$L__BB2_21:
	mov.b32 	%r913, 450;
	// begin inline asm
	nanosleep.u32 %r913;
	// end inline asm
$L__BB2_22:
	mul.wide.s32 	%rd105, %r1252, 16;
	add.s64 	%rd106, %rd5, %rd105;
	add.s64 	%rd8, %rd106, 512;
$L__BB2_23:
	// begin inline asm
	ld.relaxed.gpu.v2.u64 {%rd107, %rd154}, [%rd8];
	// end inline asm
	setp.eq.s64 	%p212, %rd154, 99;
	mov.b32 	%r914, -1;
	vote.sync.any.pred 	%p213, %p212, %r914;
	@%p213 bra 	$L__BB2_23;
	mov.b64 	{%r918, %r923}, %rd107;
	setp.eq.s64 	%p214, %rd154, 101;
	mov.b32 	%r966, -1;
	vote.sync.ballot.b32 	%r967, %p214, %r966;
	// begin inline asm
	mov.u32 %r916, %lanemask_ge;
	// end inline asm
	and.b32  	%r968, %r967, %r916;
	or.b32  	%r969, %r968, -2147483648;
	add.s32 	%r970, %r969, -1;
	not.b32 	%r971, %r969;
	and.b32  	%r972, %r971, %r970;
	popc.b32 	%r920, %r972;
	mov.b32 	%r924, 1;
	// begin inline asm
	shfl.sync.down.b32 %r917, %r918, %r924, %r920, %r966;
	// end inline asm
	// begin inline asm
	shfl.sync.down.b32 %r922, %r923, %r924, %r920, %r966;
	// end inline asm
	setp.lt.s32 	%p216, %r800, %r920;
	setp.eq.s32 	%p217, %r918, 0;
	min.s32 	%r973, %r923, %r922;
	selp.b32 	%r974, %r917, 0, %p216;
	add.s32 	%r928, %r974, %r918;
	selp.b32 	%r975, %r973, %r923, %p217;
	selp.b32 	%r933, %r975, %r923, %p216;
	mov.b32 	%r934, 2;
	// begin inline asm
	shfl.sync.down.b32 %r927, %r928, %r934, %r920, %r966;
	// end inline asm
	// begin inline asm
	shfl.sync.down.b32 %r932, %r933, %r934, %r920, %r966;
	// end inline asm
	add.s32 	%r61, %r800, 2;
	setp.gt.s32 	%p218, %r61, %r920;
	setp.eq.s32 	%p219, %r928, 0;
	min.s32 	%r976, %r933, %r932;
	selp.b32 	%r977, %r976, %r933, %p219;
	selp.b32 	%r978, 0, %r927, %p218;
	add.s32 	%r938, %r928, %r978;
	selp.b32 	%r943, %r933, %r977, %p218;
	mov.b32 	%r944, 4;
	// begin inline asm
	shfl.sync.down.b32 %r937, %r938, %r944, %r920, %r966;
	// end inline asm
	// begin inline asm
	shfl.sync.down.b32 %r942, %r943, %r944, %r920, %r966;
	// end inline asm
	add.s32 	%r62, %r800, 4;
	setp.gt.s32 	%p220, %r62, %r920;
	setp.eq.s32 	%p221, %r938, 0;
	min.s32 	%r979, %r943, %r942;
	selp.b32 	%r980, %r979, %r943, %p221;
	selp.b32 	%r981, 0, %r937, %p220;
	add.s32 	%r948, %r938, %r981;
	selp.b32 	%r953, %r943, %r980, %p220;
	mov.b32 	%r954, 8;
	// begin inline asm
	shfl.sync.down.b32 %r947, %r948, %r954, %r920, %r966;
	// end inline asm
	// begin inline asm
	shfl.sync.down.b32 %r952, %r953, %r954, %r920, %r966;
	// end inline asm
	add.s32 	%r63, %r800, 8;
	setp.gt.s32 	%p222, %r63, %r920;
	setp.eq.s32 	%p223, %r948, 0;
	min.s32 	%r982, %r953, %r952;
	selp.b32 	%r983, %r982, %r953, %p223;
	selp.b32 	%r984, 0, %r947, %p222;
	add.s32 	%r958, %r948, %r984;
	selp.b32 	%r963, %r953, %r983, %p222;
	mov.b32 	%r964, 16;
	// begin inline asm
	shfl.sync.down.b32 %r957, %r958, %r964, %r920, %r966;
	// end inline asm
	// begin inline asm
	shfl.sync.down.b32 %r962, %r963, %r964, %r920, %r966;
	// end inline asm
	add.s32 	%r64, %r800, 16;
	setp.gt.s32 	%p224, %r64, %r920;
	setp.eq.s32 	%p225, %r958, 0;
	min.s32 	%r985, %r963, %r962;
	selp.b32 	%r986, %r985, %r963, %p225;
	selp.b32 	%r987, 0, %r957, %p224;
	add.s32 	%r1251, %r987, %r958;
	selp.b32 	%r1250, %r963, %r986, %p224;
	add.s64 	%rd11, %rd5, 512;
$L__BB2_25:
	setp.ne.s64 	%p226, %rd154, 101;
	mov.b32 	%r988, -1;
	vote.sync.all.pred 	%p227, %p226, %r988;
	not.pred 	%p228, %p227;
	@%p228 bra 	$L__BB2_29;
	mul.wide.s32 	%rd113, %r1252, 16;
	add.s64 	%rd114, %rd11, %rd113;
	add.s64 	%rd13, %rd114, -512;
$L__BB2_27:
	// begin inline asm
	ld.relaxed.gpu.v2.u64 {%rd115, %rd154}, [%rd13];
	// end inline asm
	setp.eq.s64 	%p238, %rd154, 99;
	mov.b32 	%r1001, -1;
	vote.sync.any.pred 	%p239, %p238, %r1001;
	@%p239 bra 	$L__BB2_27;
	mov.b64 	{%r1004, %r1009}, %rd115;
	setp.eq.s64 	%p240, %rd154, 101;
	mov.b32 	%r1052, -1;
	vote.sync.ballot.b32 	%r1053, %p240, %r1052;
	and.b32  	%r1054, %r1053, %r916;
	or.b32  	%r1055, %r1054, -2147483648;
	add.s32 	%r1056, %r1055, -1;
	not.b32 	%r1057, %r1055;
	and.b32  	%r1058, %r1057, %r1056;
	popc.b32 	%r1006, %r1058;
	mov.b32 	%r1010, 1;
	// begin inline asm
	shfl.sync.down.b32 %r1003, %r1004, %r1010, %r1006, %r1052;
	// end inline asm
	// begin inline asm
	shfl.sync.down.b32 %r1008, %r1009, %r1010, %r1006, %r1052;
	// end inline asm
	setp.lt.s32 	%p242, %r800, %r1006;
	setp.eq.s32 	%p243, %r1004, 0;
	min.s32 	%r1059, %r1009, %r1008;
	selp.b32 	%r1060, %r1003, 0, %p242;
	add.s32 	%r1014, %r1060, %r1004;
	selp.b32 	%r1061, %r1059, %r1009, %p243;
	selp.b32 	%r1019, %r1061, %r1009, %p242;
	mov.b32 	%r1020, 2;
	// begin inline asm
	shfl.sync.down.b32 %r1013, %r1014, %r1020, %r1006, %r1052;
	// end inline asm
	// begin inline asm
	shfl.sync.down.b32 %r1018, %r1019, %r1020, %r1006, %r1052;
	// end inline asm
	setp.gt.s32 	%p244, %r61, %r1006;
	setp.eq.s32 	%p245, %r1014, 0;
	min.s32 	%r1062, %r1019, %r1018;
	selp.b32 	%r1063, %r1062, %r1019, %p245;
	selp.b32 	%r1064, 0, %r1013, %p244;
	add.s32 	%r1024, %r1014, %r1064;
	selp.b32 	%r1029, %r1019, %r1063, %p244;
	mov.b32 	%r1030, 4;
	// begin inline asm
	shfl.sync.down.b32 %r1023, %r1024, %r1030, %r1006, %r1052;
	// end inline asm
	// begin inline asm
	shfl.sync.down.b32 %r1028, %r1029, %r1030, %r1006, %r1052;
	// end inline asm
	setp.gt.s32 	%p246, %r62, %r1006;
	setp.eq.s32 	%p247, %r1024, 0;
	min.s32 	%r1065, %r1029, %r1028;
	selp.b32 	%r1066, %r1065, %r1029, %p247;
	selp.b32 	%r1067, 0, %r1023, %p246;
	add.s32 	%r1034, %r1024, %r1067;
	selp.b32 	%r1039, %r1029, %r1066, %p246;
	mov.b32 	%r1040, 8;
	// begin inline asm
	shfl.sync.down.b32 %r1033, %r1034, %r1040, %r1006, %r1052;
	// end inline asm
	// begin inline asm
	shfl.sync.down.b32 %r1038, %r1039, %r1040, %r1006, %r1052;
	// end inline asm
	setp.gt.s32 	%p248, %r63, %r1006;
	setp.eq.s32 	%p249, %r1034, 0;
	min.s32 	%r1068, %r1039, %r1038;
	selp.b32 	%r1069, %r1068, %r1039, %p249;
	selp.b32 	%r1070, 0, %r1033, %p248;
	add.s32 	%r1044, %r1034, %r1070;
	selp.b32 	%r1049, %r1039, %r1069, %p248;
	mov.b32 	%r1050, 16;
	// begin inline asm
	shfl.sync.down.b32 %r1043, %r1044, %r1050, %r1006, %r1052;
	// end inline asm
	// begin inline asm
	shfl.sync.down.b32 %r1048, %r1049, %r1050, %r1006, %r1052;
	// end inline asm
	setp.gt.s32 	%p250, %r64, %r1006;
	setp.eq.s32 	%p251, %r1044, 0;
	min.s32 	%r1071, %r1049, %r1048;
	selp.b32 	%r1072, %r1071, %r1049, %p251;
	selp.b32 	%r1073, 0, %r1043, %p250;
	selp.b32 	%r1074, %r1049, %r1072, %p250;
	add.s32 	%r1075, %r1073, %r1251;
	add.s32 	%r70, %r1075, %r1044;
	setp.eq.s32 	%p252, %r1251, 0;
	min.s32 	%r1076, %r1250, %r1074;
	selp.b32 	%r1250, %r1076, %r1250, %p252;
	add.s32 	%r1252, %r1252, -32;
	mov.u32 	%r1251, %r70;
	bra.uni 	$L__BB2_25;
$L__BB2_29:
	setp.ne.s32 	%p229, %r1270, 0;
	@%p229 bra 	$L__BB2_31;
	add.s32 	%r990, %r1251, %r55;
	setp.eq.s32 	%p230, %r55, 0;
	min.s32 	%r991, %r56, %r1250;
	selp.b32 	%r992, %r991, %r56, %p230;
	mov.b64 	%rd111, {%r990, %r992};
	add.s64 	%rd110, %rd7, 512;
	mov.b64 	%rd112, 101;
	// begin inline asm
	st.relaxed.gpu.v2.u64 [%rd110], {%rd111, %rd112};
	// end inline asm
	st.shared.u32 	[_ZZN3cub18CUB_300001_SM_10006detail6reduce23DeviceReduceByKeyKernelINS1_13reduce_by_key10policy_hubI9CustomMiniiE10Policy1000EPiS9_S9_S9_S9_NS0_24ReduceByKeyScanTileStateIijLb1EEEN4cuda3std3__48equal_toIvEES6_jiEEvT0_T1_T2_T3_T4_T5_iT6_T7_T8_E12temp_storage+68], %r1251;
	st.shared.v2.u32 	[_ZZN3cub18CUB_300001_SM_10006detail6reduce23DeviceReduceByKeyKernelINS1_13reduce_by_key10policy_hubI9CustomMiniiE10Policy1000EPiS9_S9_S9_S9_NS0_24ReduceByKeyScanTileStateIijLb1EEEN4cuda3std3__48equal_toIvEES6_jiEEvT0_T1_T2_T3_T4_T5_iT6_T7_T8_E12temp_storage+72], {%r1250, %r990};
	st.shared.u32 	[_ZZN3cub18CUB_300001_SM_10006detail6reduce23DeviceReduceByKeyKernelINS1_13reduce_by_key10policy_hubI9CustomMiniiE10Policy1000EPiS9_S9_S9_S9_NS0_24ReduceByKeyScanTileStateIijLb1EEEN4cuda3std3__48equal_toIvEES6_jiEEvT0_T1_T2_T3_T4_T5_iT6_T7_T8_E12temp_storage+80], %r992;
$L__BB2_31:
	setp.ne.s32 	%p231, %r800, 0;
	@%p231 bra 	$L__BB2_33;
	st.shared.u32 	[_ZZN3cub18CUB_300001_SM_10006detail6reduce23DeviceReduceByKeyKernelINS1_13reduce_by_key10policy_hubI9CustomMiniiE10Policy1000EPiS9_S9_S9_S9_NS0_24ReduceByKeyScanTileStateIijLb1EEEN4cuda3std3__48equal_toIvEES6_jiEEvT0_T1_T2_T3_T4_T5_iT6_T7_T8_E12temp_storage+36], %r1251;
	st.shared.u32 	[_ZZN3cub18CUB_300001_SM_10006detail6reduce23DeviceReduceByKeyKernelINS1_13reduce_by_key10policy_hubI9CustomMiniiE10Policy1000EPiS9_S9_S9_S9_NS0_24ReduceByKeyScanTileStateIijLb1EEEN4cuda3std3__48equal_toIvEES6_jiEEvT0_T1_T2_T3_T4_T5_iT6_T7_T8_E12temp_storage+40], %r1250;
	mov.u32 	%r1253, %r1250;
	mov.u32 	%r1254, %r1251;
$L__BB2_33:
	setp.eq.s32 	%p232, %r1270, 0;
	bar.sync 	0;
	@%p232 bra 	$L__BB2_35;
	ld.shared.u32 	%r993, [_ZZN3cub18CUB_300001_SM_10006detail6reduce23DeviceReduceByKeyKernelINS1_13reduce_by_key10policy_hubI9CustomMiniiE10Policy1000EPiS9_S9_S9_S9_NS0_24ReduceByKeyScanTileStateIijLb1EEEN4cuda3std3__48equal_toIvEES6_jiEEvT0_T1_T2_T3_T4_T5_iT6_T7_T8_E12temp_storage+40];
	ld.shared.u32 	%r994, [_ZZN3cub18CUB_300001_SM_10006detail6reduce23DeviceReduceByKeyKernelINS1_13reduce_by_key10policy_hubI9CustomMiniiE10Policy1000EPiS9_S9_S9_S9_NS0_24ReduceByKeyScanTileStateIijLb1EEEN4cuda3std3__48equal_toIvEES6_jiEEvT0_T1_T2_T3_T4_T5_iT6_T7_T8_E12temp_storage+36];
	add.s32 	%r75, %r994, %r1254;
	setp.eq.s32 	%p233, %r1254, 0;
	min.s32 	%r995, %r1253, %r993;
	selp.b32 	%r1253, %r995, %r1253, %p233;
	mov.u32 	%r1254, %r75;
$L__BB2_35:
	setp.ne.s32 	%p234, %r8, %r9;
	setp.ne.s32 	%p235, %r7, %r8;
	setp.ne.s32 	%p236, %r6, %r7;
	setp.ne.s32 	%p237, %r5, %r6;
	min.s32 	%r996, %r13, %r1253;
	selp.b32 	%r1261, %r13, %r996, %p1;
	min.s32 	%r997, %r14, %r1261;
	selp.b32 	%r1260, %r14, %r997, %p237;
	min.s32 	%r998, %r15, %r1260;
	selp.b32 	%r1259, %r15, %r998, %p236;
	min.s32 	%r999, %r16, %r1259;
	selp.b32 	%r1258, %r16, %r999, %p235;
	min.s32 	%r1000, %r17, %r1258;
	selp.b32 	%r1257, %r17, %r1000, %p234;
	ld.shared.u32 	%r1265, [_ZZN3cub18CUB_300001_SM_10006detail6reduce23DeviceReduceByKeyKernelINS1_13reduce_by_key10policy_hubI9CustomMiniiE10Policy1000EPiS9_S9_S9_S9_NS0_24ReduceByKeyScanTileStateIijLb1EEEN4cuda3std3__48equal_toIvEES6_jiEEvT0_T1_T2_T3_T4_T5_iT6_T7_T8_E12temp_storage+84];
	ld.shared.u32 	%r1266, [_ZZN3cub18CUB_300001_SM_10006detail6reduce23DeviceReduceByKeyKernelINS1_13reduce_by_key10policy_hubI9CustomMiniiE10Policy1000EPiS9_S9_S9_S9_NS0_24ReduceByKeyScanTileStateIijLb1EEEN4cuda3std3__48equal_toIvEES6_jiEEvT0_T1_T2_T3_T4_T5_iT6_T7_T8_E12temp_storage+68];
	mov.u32 	%r1264, %r1254;
$L__BB2_36:
	add.s32 	%r96, %r1254, %r27;
	add.s32 	%r97, %r96, %r22;
	add.s32 	%r98, %r97, %r23;
	add.s32 	%r99, %r98, %r24;
	add.s32 	%r100, %r99, %r25;
	setp.lt.u32 	%p283, %r1265, 129;
	@%p283 bra 	$L__BB2_56;
	bar.sync 	0;
	not.pred 	%p290, %p1;
	@%p290 bra 	$L__BB2_39;
	sub.s32 	%r1196, %r1264, %r1266;
	shl.b32 	%r1197, %r1196, 3;
	mov.u32 	%r1198, _ZZN3cub18CUB_300001_SM_10006detail6reduce23DeviceReduceByKeyKernelINS1_13reduce_by_key10policy_hubI9CustomMiniiE10Policy1000EPiS9_S9_S9_S9_NS0_24ReduceByKeyScanTileStateIijLb1EEEN4cuda3std3__48equal_toIvEES6_jiEEvT0_T1_T2_T3_T4_T5_iT6_T7_T8_E12temp_storage;
	add.s32 	%r1199, %r1198, %r1197;
	st.shared.v2.u32 	[%r1199], {%r1246, %r1253};
$L__BB2_39:
	setp.eq.s32 	%p291, %r5, %r6;
	@%p291 bra 	$L__BB2_41;
	sub.s32 	%r1200, %r96, %r1266;
	shl.b32 	%r1201, %r1200, 3;
	mov.u32 	%r1202, _ZZN3cub18CUB_300001_SM_10006detail6reduce23DeviceReduceByKeyKernelINS1_13reduce_by_key10policy_hubI9CustomMiniiE10Policy1000EPiS9_S9_S9_S9_NS0_24ReduceByKeyScanTileStateIijLb1EEEN4cuda3std3__48equal_toIvEES6_jiEEvT0_T1_T2_T3_T4_T5_iT6_T7_T8_E12temp_storage;
	add.s32 	%r1203, %r1202, %r1201;
	st.shared.v2.u32 	[%r1203], {%r5, %r1261};
$L__BB2_41:
	setp.eq.s32 	%p292, %r6, %r7;
	@%p292 bra 	$L__BB2_43;
	sub.s32 	%r1204, %r97, %r1266;
	shl.b32 	%r1205, %r1204, 3;
	mov.u32 	%r1206, _ZZN3cub18CUB_300001_SM_10006detail6reduce23DeviceReduceByKeyKernelINS1_13reduce_by_key10policy_hubI9CustomMiniiE10Policy1000EPiS9_S9_S9_S9_NS0_24ReduceByKeyScanTileStateIijLb1EEEN4cuda3std3__48equal_toIvEES6_jiEEvT0_T1_T2_T3_T4_T5_iT6_T7_T8_E12temp_storage;
	add.s32 	%r1207, %r1206, %r1205;
	st.shared.v2.u32 	[%r1207], {%r6, %r1260};
$L__BB2_43:
	setp.eq.s32 	%p293, %r7, %r8;
	@%p293 bra 	$L__BB2_45;
	sub.s32 	%r1208, %r98, %r1266;
	shl.b32 	%r1209, %r1208, 3;
	mov.u32 	%r1210, _ZZN3cub18CUB_300001_SM_10006detail6reduce23DeviceReduceByKeyKernelINS1_13reduce_by_key10policy_hubI9CustomMiniiE10Policy1000EPiS9_S9_S9_S9_NS0_24ReduceByKeyScanTileStateIijLb1EEEN4cuda3std3__48equal_toIvEES6_jiEEvT0_T1_T2_T3_T4_T5_iT6_T7_T8_E12temp_storage;
	add.s32 	%r1211, %r1210, %r1209;
	st.shared.v2.u32 	[%r1211], {%r7, %r1259};
$L__BB2_45:
	setp.eq.s32 	%p294, %r8, %r9;
	@%p294 bra 	$L__BB2_47;
	sub.s32 	%r1212, %r99, %r1266;
	shl.b32 	%r1213, %r1212, 3;
	mov.u32 	%r1214, _ZZN3cub18CUB_300001_SM_10006detail6reduce23DeviceReduceByKeyKernelINS1_13reduce_by_key10policy_hubI9CustomMiniiE10Policy1000EPiS9_S9_S9_S9_NS0_24ReduceByKeyScanTileStateIijLb1EEEN4cuda3std3__48equal_toIvEES6_jiEEvT0_T1_T2_T3_T4_T5_iT6_T7_T8_E12temp_storage;
	add.s32 	%r1215, %r1214, %r1213;
	st.shared.v2.u32 	[%r1215], {%r8, %r1258};
$L__BB2_47:
	setp.eq.s32 	%p295, %r9, %r10;
	@%p295 bra 	$L__BB2_49;
	sub.s32 	%r1216, %r100, %r1266;
	shl.b32 	%r1217, %r1216, 3;
	mov.u32 	%r1218, _ZZN3cub18CUB_300001_SM_10006detail6reduce23DeviceReduceByKeyKernelINS1_13reduce_by_key10policy_hubI9CustomMiniiE10Policy1000EPiS9_S9_S9_S9_NS0_24ReduceByKeyScanTileStateIijLb1EEEN4cuda3std3__48equal_toIvEES6_jiEEvT0_T1_T2_T3_T4_T5_iT6_T7_T8_E12temp_storage;
	add.s32 	%r1219, %r1218, %r1217;
	st.shared.v2.u32 	[%r1219], {%r9, %r1257};
$L__BB2_49:
	bar.sync 	0;
	setp.ge.u32 	%p296, %r1270, %r1265;
	@%p296 bra 	$L__BB2_163;
	not.b32 	%r1220, %r1270;
	add.s32 	%r101, %r1265, %r1220;
	and.b32  	%r1221, %r101, 384;
	setp.eq.s32 	%p297, %r1221, 384;
	@%p297 bra 	$L__BB2_53;
	shr.u32 	%r1222, %r101, 7;
	add.s32 	%r1223, %r1222, 1;
	and.b32  	%r1224, %r1223, 3;
	add.s32 	%r1269, %r1270, %r1266;
	shl.b32 	%r1225, %r1270, 3;
	mov.u32 	%r1226, _ZZN3cub18CUB_300001_SM_10006detail6reduce23DeviceReduceByKeyKernelINS1_13reduce_by_key10policy_hubI9CustomMiniiE10Policy1000EPiS9_S9_S9_S9_NS0_24ReduceByKeyScanTileStateIijLb1EEEN4cuda3std3__48equal_toIvEES6_jiEEvT0_T1_T2_T3_T4_T5_iT6_T7_T8_E12temp_storage;
	add.s32 	%r1268, %r1226, %r1225;
	neg.s32 	%r1267, %r1224;
	shl.b32 	%r1227, %r1223, 7;
	and.b32  	%r1228, %r1227, 384;
	add.s32 	%r1270, %r1270, %r1228;
$L__BB2_52:
	.pragma "nounroll";
	ld.shared.v2.u32 	{%r1229, %r1230}, [%r1268];
	mul.wide.u32 	%rd139, %r1269, 4;
	add.s64 	%rd140, %rd3, %rd139;
	st.global.u32 	[%rd140], %r1229;
	add.s64 	%rd141, %rd2, %rd139;
	st.global.u32 	[%rd141], %r1230;
	add.s32 	%r1269, %r1269, 128;
	add.s32 	%r1268, %r1268, 1024;
	add.s32 	%r1267, %r1267, 1;
	setp.ne.s32 	%p298, %r1267, 0;
	@%p298 bra 	$L__BB2_52;
$L__BB2_53:
	setp.lt.u32 	%p299, %r101, 384;
	@%p299 bra 	$L__BB2_163;
	add.s32 	%r1273, %r1270, 256;
	add.s32 	%r1272, %r1266, %r1270;
	shl.b32 	%r1231, %r1270, 3;
	mov.u32 	%r1232, _ZZN3cub18CUB_300001_SM_10006detail6reduce23DeviceReduceByKeyKernelINS1_13reduce_by_key10policy_hubI9CustomMiniiE10Policy1000EPiS9_S9_S9_S9_NS0_24ReduceByKeyScanTileStateIijLb1EEEN4cuda3std3__48equal_toIvEES6_jiEEvT0_T1_T2_T3_T4_T5_iT6_T7_T8_E12temp_storage;
	add.s32 	%r1233, %r1231, %r1232;
	add.s32 	%r1271, %r1233, 2048;
$L__BB2_55:
	ld.shared.v2.u32 	{%r1234, %r1235}, [%r1271+-2048];
	mul.wide.u32 	%rd142, %r1272, 4;
	add.s64 	%rd143, %rd3, %rd142;
	st.global.u32 	[%rd143], %r1234;
	add.s64 	%rd144, %rd2, %rd142;
	st.global.u32 	[%rd144], %r1235;
	ld.shared.v2.u32 	{%r1236, %r1237}, [%r1271+-1024];
	add.s32 	%r1238, %r1272, 128;
	mul.wide.u32 	%rd145, %r1238, 4;
	add.s64 	%rd146, %rd3, %rd145;
	st.global.u32 	[%rd146], %r1236;
	add.s64 	%rd147, %rd2, %rd145;
	st.global.u32 	[%rd147], %r1237;
	ld.shared.v2.u32 	{%r1239, %r1240}, [%r1271];
	add.s32 	%r1241, %r1272, 256;
	mul.wide.u32 	%rd148, %r1241, 4;
	add.s64 	%rd149, %rd3, %rd148;
	st.global.u32 	[%rd149], %r1239;
	add.s64 	%rd150, %rd2, %rd148;
	st.global.u32 	[%rd150], %r1240;
	ld.shared.v2.u32 	{%r1242, %r1243}, [%r1271+1024];
	add.s32 	%r1244, %r1272, 384;
	mul.wide.u32 	%rd151, %r1244, 4;
	add.s64 	%rd152, %rd3, %rd151;
	st.global.u32 	[%rd152], %r1242;
	add.s64 	%rd153, %rd2, %rd151;
	st.global.u32 	[%rd153], %r1243;
	add.s32 	%r119, %r1273, 512;
	add.s32 	%r1245, %r1273, 256;
	add.s32 	%r1272, %r1272, 512;
	add.s32 	%r1271, %r1271, 4096;
	setp.lt.u32 	%p300, %r1245, %r1265;
	mov.u32 	%r1273, %r119;
	@%p300 bra 	$L__BB2_55;
	bra.uni 	$L__BB2_163;
$L__BB2_56:
	not.pred 	%p284, %p1;
	@%p284 bra 	$L__BB2_58;
	mul.wide.u32 	%rd121, %r1264, 4;
	add.s64 	%rd122, %rd3, %rd121;
	st.global.u32 	[%rd122], %r1246;
	add.s64 	%rd123, %rd2, %rd121;
	st.global.u32 	[%rd123], %r1253;
$L__BB2_58:
	setp.eq.s32 	%p285, %r5, %r6;
	@%p285 bra 	$L__BB2_60;
	mul.wide.u32 	%rd124, %r96, 4;
	add.s64 	%rd125, %rd3, %rd124;
	st.global.u32 	[%rd125], %r5;
	add.s64 	%rd126, %rd2, %rd124;
	st.global.u32 	[%rd126], %r1261;
$L__BB2_60:
	setp.eq.s32 	%p286, %r6, %r7;
	@%p286 bra 	$L__BB2_62;
	mul.wide.u32 	%rd127, %r97, 4;
	add.s64 	%rd128, %rd3, %rd127;
	st.global.u32 	[%rd128], %r6;
	add.s64 	%rd129, %rd2, %rd127;
	st.global.u32 	[%rd129], %r1260;
$L__BB2_62:
	setp.eq.s32 	%p287, %r7, %r8;
	@%p287 bra 	$L__BB2_64;
	mul.wide.u32 	%rd130, %r98, 4;
	add.s64 	%rd131, %rd3, %rd130;
	st.global.u32 	[%rd131], %r7;
	add.s64 	%rd132, %rd2, %rd130;
	st.global.u32 	[%rd132], %r1259;
$L__BB2_64:
	setp.eq.s32 	%p288, %r8, %r9;
	@%p288 bra 	$L__BB2_66;
	mul.wide.u32 	%rd133, %r99, 4;
	add.s64 	%rd134, %rd3, %rd133;
	st.global.u32 	[%rd134], %r8;
	add.s64 	%rd135, %rd2, %rd133;
	st.global.u32 	[%rd135], %r1258;
$L__BB2_66:
	setp.eq.s32 	%p289, %r9, %r10;
	@%p289 bra 	$L__BB2_163;
	mul.wide.u32 	%rd136, %r100, 4;
	add.s64 	%rd137, %rd3, %rd136;
	st.global.u32 	[%rd137], %r9;
	add.s64 	%rd138, %rd2, %rd136;
	st.global.u32 	[%rd138], %r1257;
	bra.uni 	$L__BB2_163;
$L__BB2_68:
	setp.eq.s32 	%p11, %r3, 0;
	@%p11 bra 	$L__BB2_163;
	cvt.u64.u32 	%rd33, %r2;
	mov.u32 	%r122, %tid.x;
	mul.lo.s32 	%r123, %r122, 6;
	setp.ge.u32 	%p12, %r123, %r3;
	cvt.u64.u32 	%rd34, %r123;
	add.s64 	%rd16, %rd34, %rd33;
	shl.b64 	%rd35, %rd16, 2;
	add.s64 	%rd17, %rd4, %rd35;
	@%p12 bra 	$L__BB2_71;
	ld.global.u32 	%r1274, [%rd17];
$L__BB2_71:
	add.s32 	%r126, %r123, 1;
	setp.ge.u32 	%p13, %r126, %r3;
	@%p13 bra 	$L__BB2_73;
	ld.global.u32 	%r1275, [%rd17+4];
$L__BB2_73:
	add.s32 	%r129, %r123, 2;
	setp.ge.u32 	%p14, %r129, %r3;
	@%p14 bra 	$L__BB2_75;
	ld.global.u32 	%r1276, [%rd17+8];
$L__BB2_75:
	add.s32 	%r132, %r123, 3;
	setp.ge.u32 	%p15, %r132, %r3;
	@%p15 bra 	$L__BB2_77;
	ld.global.u32 	%r1277, [%rd17+12];
$L__BB2_77:
	add.s32 	%r135, %r123, 4;
	setp.ge.u32 	%p16, %r135, %r3;
	@%p16 bra 	$L__BB2_79;
	ld.global.u32 	%r1278, [%rd17+16];
$L__BB2_79:
	add.s32 	%r138, %r123, 5;
	setp.ge.u32 	%p17, %r138, %r3;
	@%p17 bra 	$L__BB2_81;
	ld.global.u32 	%r1279, [%rd17+20];
$L__BB2_81:
	setp.ne.s32 	%p18, %r122, 0;
	@%p18 bra 	$L__BB2_84;
	setp.eq.s32 	%p19, %r1, 0;
	mov.u32 	%r1280, %r1274;
	@%p19 bra 	$L__BB2_84;
	add.s32 	%r274, %r2, -1;
	mul.wide.u32 	%rd36, %r274, 4;
	add.s64 	%rd37, %rd4, %rd36;
	ld.global.u32 	%r1280, [%rd37];
$L__BB2_84:
	setp.ge.u32 	%p20, %r123, %r3;
	bar.sync 	0;
	add.s64 	%rd18, %rd1, %rd35;
	@%p20 bra 	$L__BB2_86;
	ld.global.u32 	%r1281, [%rd18];
$L__BB2_86:
	setp.ge.u32 	%p21, %r126, %r3;
	@%p21 bra 	$L__BB2_88;
	ld.global.u32 	%r1282, [%rd18+4];
$L__BB2_88:
	setp.ge.u32 	%p22, %r129, %r3;
	@%p22 bra 	$L__BB2_90;
	ld.global.u32 	%r1283, [%rd18+8];
$L__BB2_90:
	setp.ge.u32 	%p23, %r132, %r3;
	@%p23 bra 	$L__BB2_92;
	ld.global.u32 	%r1284, [%rd18+12];
$L__BB2_92:
	setp.ge.u32 	%p24, %r135, %r3;
	@%p24 bra 	$L__BB2_94;
	ld.global.u32 	%r1285, [%rd18+16];
$L__BB2_94:
	setp.ge.u32 	%p25, %r138, %r3;
	@%p25 bra 	$L__BB2_96;
	ld.global.u32 	%r1286, [%rd18+20];
$L__BB2_96:
	setp.eq.s32 	%p26, %r122, 0;
	bar.sync 	0;
	shl.b32 	%r281, %r122, 2;
	mov.u32 	%r282, _ZZN3cub18CUB_300001_SM_10006detail6reduce23DeviceReduceByKeyKernelINS1_13reduce_by_key10policy_hubI9CustomMiniiE10Policy1000EPiS9_S9_S9_S9_NS0_24ReduceByKeyScanTileStateIijLb1EEEN4cuda3std3__48equal_toIvEES6_jiEEvT0_T1_T2_T3_T4_T5_iT6_T7_T8_E12temp_storage;
	add.s32 	%r283, %r282, %r281;
	add.s32 	%r155, %r283, 604;
	st.shared.u32 	[%r283+604], %r1279;
	bar.sync 	0;
	@%p26 bra 	$L__BB2_98;
	ld.shared.u32 	%r1280, [%r155+-4];
$L__BB2_98:
	setp.lt.u32 	%p27, %r138, %r3;
	setp.lt.u32 	%p28, %r135, %r3;
	setp.lt.u32 	%p29, %r132, %r3;
	setp.lt.u32 	%p30, %r129, %r3;
	setp.lt.u32 	%p31, %r126, %r3;
	setp.lt.u32 	%p32, %r123, %r3;
	setp.ne.s32 	%p33, %r1280, %r1274;
	setp.eq.s32 	%p34, %r123, %r3;
	selp.u32 	%r284, -1, 0, %p34;
	selp.u32 	%r285, -1, 0, %p33;
	selp.b32 	%r286, %r285, %r284, %p32;
	and.b32  	%r288, %r286, 1;
	setp.eq.b32 	%p35, %r288, 1;
	setp.ne.s32 	%p36, %r1274, %r1275;
	setp.eq.s32 	%p37, %r126, %r3;
	selp.u32 	%r289, -1, 0, %p37;
	selp.u32 	%r290, -1, 0, %p36;
	selp.b32 	%r291, %r290, %r289, %p31;
	and.b32  	%r158, %r291, 1;
	setp.eq.b32 	%p2, %r158, 1;
	setp.ne.s32 	%p38, %r1275, %r1276;
	setp.eq.s32 	%p39, %r129, %r3;
	selp.u32 	%r292, -1, 0, %p39;
	selp.u32 	%r293, -1, 0, %p38;
	selp.b32 	%r294, %r293, %r292, %p30;
	and.b32  	%r159, %r294, 1;
	setp.eq.b32 	%p3, %r159, 1;
	setp.ne.s32 	%p40, %r1276, %r1277;
	setp.eq.s32 	%p41, %r132, %r3;
	selp.u32 	%r295, -1, 0, %p41;
	selp.u32 	%r296, -1, 0, %p40;
	selp.b32 	%r297, %r296, %r295, %p29;
	and.b32  	%r160, %r297, 1;
	setp.eq.b32 	%p4, %r160, 1;
	setp.ne.s32 	%p42, %r1277, %r1278;
	setp.eq.s32 	%p43, %r135, %r3;
	selp.u32 	%r298, -1, 0, %p43;
	selp.u32 	%r299, -1, 0, %p42;
	selp.b32 	%r300, %r299, %r298, %p28;
	and.b32  	%r161, %r300, 1;
	setp.eq.b32 	%p5, %r161, 1;
	setp.ne.s32 	%p44, %r1278, %r1279;
	setp.eq.s32 	%p45, %r138, %r3;
	selp.u32 	%r301, -1, 0, %p45;
	selp.u32 	%r302, -1, 0, %p44;
	selp.b32 	%r303, %r302, %r301, %p27;
	and.b32  	%r162, %r303, 1;
	or.b32  	%r304, %r1, %r122;
	setp.ne.s32 	%p46, %r304, 0;
	and.pred  	%p6, %p46, %p35;
	selp.u32 	%r163, 1, 0, %p6;
	setp.ne.s32 	%p47, %r1, 0;
	@%p47 bra 	$L__BB2_104;
	add.s32 	%r659, %r163, %r158;
	min.s32 	%r660, %r1282, %r1281;
	selp.b32 	%r661, %r1282, %r660, %p2;
	add.s32 	%r662, %r659, %r159;
	min.s32 	%r663, %r1283, %r661;
	selp.b32 	%r664, %r1283, %r663, %p3;
	add.s32 	%r665, %r662, %r160;
	min.s32 	%r666, %r1284, %r664;
	selp.b32 	%r667, %r1284, %r666, %p4;
	add.s32 	%r668, %r665, %r161;
	min.s32 	%r669, %r1285, %r667;
	selp.b32 	%r670, %r1285, %r669, %p5;
	add.s32 	%r600, %r668, %r162;
	min.s32 	%r671, %r1286, %r670;
	mad.lo.s32 	%r672, %r122, 6, 5;
	setp.lt.u32 	%p118, %r672, %r3;
	setp.eq.s32 	%p120, %r672, %r3;
	selp.u32 	%r674, -1, 0, %p120;
	selp.b32 	%r675, %r302, %r674, %p118;
	and.b32  	%r676, %r675, 1;
	setp.eq.b32 	%p121, %r676, 1;
	selp.b32 	%r605, %r1286, %r671, %p121;
	shr.u32 	%r164, %r122, 5;
	// begin inline asm
	mov.u32 %r598, %laneid;
	// end inline asm
	mov.b32 	%r656, 1;
	mov.b32 	%r657, 0;
	mov.b32 	%r658, -1;
	// begin inline asm
	shfl.sync.up.b32 %r599, %r600, %r656, %r657, %r658;
	// end inline asm
	// begin inline asm
	shfl.sync.up.b32 %r604, %r605, %r656, %r657, %r658;
	// end inline asm
	setp.eq.s32 	%p122, %r600, 0;
	min.s32 	%r677, %r605, %r604;
	selp.b32 	%r678, %r677, %r605, %p122;
	setp.lt.s32 	%p123, %r598, 1;
	selp.b32 	%r679, 0, %r599, %p123;
	add.s32 	%r610, %r679, %r600;
	selp.b32 	%r615, %r605, %r678, %p123;
	mov.b32 	%r616, 2;
	// begin inline asm
	shfl.sync.up.b32 %r609, %r610, %r616, %r657, %r658;
	// end inline asm
	// begin inline asm
	shfl.sync.up.b32 %r614, %r615, %r616, %r657, %r658;
	// end inline asm
	setp.eq.s32 	%p124, %r610, 0;
	min.s32 	%r680, %r615, %r614;
	selp.b32 	%r681, %r680, %r615, %p124;
	setp.lt.s32 	%p125, %r598, 2;
	selp.b32 	%r682, 0, %r609, %p125;
	add.s32 	%r620, %r682, %r610;
	selp.b32 	%r625, %r615, %r681, %p125;
	mov.b32 	%r626, 4;
	// begin inline asm
	shfl.sync.up.b32 %r619, %r620, %r626, %r657, %r658;
	// end inline asm
	// begin inline asm
	shfl.sync.up.b32 %r624, %r625, %r626, %r657, %r658;
	// end inline asm
	setp.eq.s32 	%p126, %r620, 0;
	min.s32 	%r683, %r625, %r624;
	selp.b32 	%r684, %r683, %r625, %p126;
	setp.lt.s32 	%p127, %r598, 4;
	selp.b32 	%r685, 0, %r619, %p127;
	add.s32 	%r630, %r685, %r620;
	selp.b32 	%r635, %r625, %r684, %p127;
	mov.b32 	%r636, 8;
	// begin inline asm
	shfl.sync.up.b32 %r629, %r630, %r636, %r657, %r658;
	// end inline asm
	// begin inline asm
	shfl.sync.up.b32 %r634, %r635, %r636, %r657, %r658;
	// end inline asm
	setp.eq.s32 	%p128, %r630, 0;
	min.s32 	%r686, %r635, %r634;
	selp.b32 	%r687, %r686, %r635, %p128;
	setp.lt.s32 	%p129, %r598, 8;
	selp.b32 	%r688, 0, %r629, %p129;
	add.s32 	%r640, %r688, %r630;
	selp.b32 	%r645, %r635, %r687, %p129;
	mov.b32 	%r646, 16;
	// begin inline asm
	shfl.sync.up.b32 %r639, %r640, %r646, %r657, %r658;
	// end inline asm
	// begin inline asm
	shfl.sync.up.b32 %r644, %r645, %r646, %r657, %r658;
	// end inline asm
	setp.eq.s32 	%p130, %r640, 0;
	min.s32 	%r689, %r645, %r644;
	selp.b32 	%r166, %r689, %r645, %p130;
	setp.lt.s32 	%p131, %r598, 16;
	selp.b32 	%r690, 0, %r639, %p131;
	add.s32 	%r650, %r690, %r640;
	selp.b32 	%r655, %r645, %r166, %p131;
	// begin inline asm
	shfl.sync.up.b32 %r1293, %r650, %r656, %r657, %r658;
	// end inline asm
	// begin inline asm
	shfl.sync.up.b32 %r1294, %r655, %r656, %r657, %r658;
	// end inline asm
	setp.ne.s32 	%p132, %r598, 31;
	@%p132 bra 	$L__BB2_101;
	shl.b32 	%r691, %r164, 3;
	mov.u32 	%r692, _ZZN3cub18CUB_300001_SM_10006detail6reduce23DeviceReduceByKeyKernelINS1_13reduce_by_key10policy_hubI9CustomMiniiE10Policy1000EPiS9_S9_S9_S9_NS0_24ReduceByKeyScanTileStateIijLb1EEEN4cuda3std3__48equal_toIvEES6_jiEEvT0_T1_T2_T3_T4_T5_iT6_T7_T8_E12temp_storage;
	add.s32 	%r693, %r692, %r691;
	st.shared.v2.u32 	[%r693], {%r650, %r166};
$L__BB2_101:
	bar.sync 	0;
	ld.shared.v4.u32 	{%r694, %r695, %r696, %r697}, [_ZZN3cub18CUB_300001_SM_10006detail6reduce23DeviceReduceByKeyKernelINS1_13reduce_by_key10policy_hubI9CustomMiniiE10Policy1000EPiS9_S9_S9_S9_NS0_24ReduceByKeyScanTileStateIijLb1EEEN4cuda3std3__48equal_toIvEES6_jiEEvT0_T1_T2_T3_T4_T5_iT6_T7_T8_E12temp_storage];
	add.s32 	%r698, %r696, %r694;
	setp.eq.s32 	%p133, %r696, 0;
	min.s32 	%r699, %r697, %r695;
	selp.b32 	%r700, %r699, %r697, %p133;
	setp.eq.s32 	%p134, %r164, 2;
	selp.b32 	%r701, %r698, %r694, %p134;
	selp.b32 	%r702, %r700, %r695, %p134;
	ld.shared.v4.u32 	{%r703, %r704, %r705, %r706}, [_ZZN3cub18CUB_300001_SM_10006detail6reduce23DeviceReduceByKeyKernelINS1_13reduce_by_key10policy_hubI9CustomMiniiE10Policy1000EPiS9_S9_S9_S9_NS0_24ReduceByKeyScanTileStateIijLb1EEEN4cuda3std3__48equal_toIvEES6_jiEEvT0_T1_T2_T3_T4_T5_iT6_T7_T8_E12temp_storage+16];
	add.s32 	%r707, %r703, %r698;
	setp.eq.s32 	%p135, %r703, 0;
	min.s32 	%r708, %r704, %r700;
	selp.b32 	%r709, %r708, %r704, %p135;
	setp.eq.s32 	%p136, %r164, 3;
	selp.b32 	%r170, %r707, %r701, %p136;
	selp.b32 	%r171, %r709, %r702, %p136;
	add.s32 	%r1306, %r705, %r707;
	setp.eq.s32 	%p137, %r705, 0;
	min.s32 	%r710, %r706, %r709;
	selp.b32 	%r1305, %r710, %r706, %p137;
	setp.lt.u32 	%p138, %r122, 32;
	@%p138 bra 	$L__BB2_103;
	setp.eq.s32 	%p139, %r1293, 0;
	min.s32 	%r711, %r1294, %r171;
	selp.b32 	%r712, %r711, %r1294, %p139;
	setp.eq.s32 	%p140, %r598, 0;
	selp.b32 	%r713, 0, %r1293, %p140;
	add.s32 	%r1293, %r170, %r713;
	selp.b32 	%r1294, %r171, %r712, %p140;
$L__BB2_103:
	setp.eq.s32 	%p141, %r122, 0;
	min.s32 	%r715, %r1281, %r1294;
	selp.b32 	%r1299, 0, %r1293, %p141;
	selp.b32 	%r716, %r1281, %r715, %p6;
	selp.b32 	%r1300, %r1281, %r716, %p141;
	min.s32 	%r717, %r1282, %r1300;
	selp.b32 	%r1301, %r1282, %r717, %p2;
	min.s32 	%r718, %r1283, %r1301;
	selp.b32 	%r1302, %r1283, %r718, %p3;
	min.s32 	%r719, %r1284, %r1302;
	mad.lo.s32 	%r720, %r122, 6, 3;
	setp.lt.u32 	%p142, %r720, %r3;
	setp.ne.s32 	%p143, %r1276, %r1277;
	setp.eq.s32 	%p144, %r720, %r3;
	selp.u32 	%r721, -1, 0, %p143;
	selp.u32 	%r722, -1, 0, %p144;
	selp.b32 	%r723, %r721, %r722, %p142;
	and.b32  	%r724, %r723, 1;
	setp.eq.b32 	%p145, %r724, 1;
	selp.b32 	%r1303, %r1284, %r719, %p145;
	min.s32 	%r725, %r1285, %r1303;
	selp.b32 	%r1304, %r1285, %r725, %p5;
	mov.b32 	%r1307, 0;
	bra.uni 	$L__BB2_127;
$L__BB2_104:
	add.s32 	%r366, %r163, %r158;
	min.s32 	%r367, %r1282, %r1281;
	selp.b32 	%r368, %r1282, %r367, %p2;
	add.s32 	%r369, %r366, %r159;
	min.s32 	%r370, %r1283, %r368;
	selp.b32 	%r371, %r1283, %r370, %p3;
	add.s32 	%r372, %r369, %r160;
	min.s32 	%r373, %r1284, %r371;
	selp.b32 	%r374, %r1284, %r373, %p4;
	add.s32 	%r375, %r372, %r161;
	min.s32 	%r376, %r1285, %r374;
	selp.b32 	%r377, %r1285, %r376, %p5;
	add.s32 	%r307, %r375, %r162;
	min.s32 	%r378, %r1286, %r377;
	mad.lo.s32 	%r379, %r122, 6, 5;
	setp.lt.u32 	%p48, %r379, %r3;
	setp.ne.s32 	%p49, %r1278, %r1279;
	setp.eq.s32 	%p50, %r379, %r3;
	selp.u32 	%r380, -1, 0, %p49;
	selp.u32 	%r381, -1, 0, %p50;
	selp.b32 	%r382, %r380, %r381, %p48;
	and.b32  	%r383, %r382, 1;
	setp.eq.b32 	%p51, %r383, 1;
	selp.b32 	%r312, %r1286, %r378, %p51;
	shr.u32 	%r184, %r122, 5;
	// begin inline asm
	mov.u32 %r305, %laneid;
	// end inline asm
	mov.b32 	%r363, 1;
	mov.b32 	%r364, 0;
	mov.b32 	%r365, -1;
	// begin inline asm
	shfl.sync.up.b32 %r306, %r307, %r363, %r364, %r365;
	// end inline asm
	// begin inline asm
	shfl.sync.up.b32 %r311, %r312, %r363, %r364, %r365;
	// end inline asm
	setp.eq.s32 	%p52, %r307, 0;
	min.s32 	%r384, %r312, %r311;
	selp.b32 	%r385, %r384, %r312, %p52;
	setp.lt.s32 	%p53, %r305, 1;
	selp.b32 	%r386, 0, %r306, %p53;
	add.s32 	%r317, %r386, %r307;
	selp.b32 	%r322, %r312, %r385, %p53;
	mov.b32 	%r323, 2;
	// begin inline asm
	shfl.sync.up.b32 %r316, %r317, %r323, %r364, %r365;
	// end inline asm
	// begin inline asm
	shfl.sync.up.b32 %r321, %r322, %r323, %r364, %r365;
	// end inline asm
	setp.eq.s32 	%p54, %r317, 0;
	min.s32 	%r387, %r322, %r321;
	selp.b32 	%r388, %r387, %r322, %p54;
	setp.lt.s32 	%p55, %r305, 2;
	selp.b32 	%r389, 0, %r316, %p55;
	add.s32 	%r327, %r389, %r317;
	selp.b32 	%r332, %r322, %r388, %p55;
	mov.b32 	%r333, 4;
	// begin inline asm
	shfl.sync.up.b32 %r326, %r327, %r333, %r364, %r365;
	// end inline asm
	// begin inline asm
	shfl.sync.up.b32 %r331, %r332, %r333, %r364, %r365;
	// end inline asm
	setp.eq.s32 	%p56, %r327, 0;
	min.s32 	%r390, %r332, %r331;
	selp.b32 	%r391, %r390, %r332, %p56;
	setp.lt.s32 	%p57, %r305, 4;
	selp.b32 	%r392, 0, %r326, %p57;
	add.s32 	%r337, %r392, %r327;
	selp.b32 	%r342, %r332, %r391, %p57;
	mov.b32 	%r343, 8;
	// begin inline asm
	shfl.sync.up.b32 %r336, %r337, %r343, %r364, %r365;
	// end inline asm
	// begin inline asm
	shfl.sync.up.b32 %r341, %r342, %r343, %r364, %r365;
	// end inline asm
	setp.eq.s32 	%p58, %r337, 0;
	min.s32 	%r393, %r342, %r341;
	selp.b32 	%r394, %r393, %r342, %p58;
	setp.lt.s32 	%p59, %r305, 8;
	selp.b32 	%r395, 0, %r336, %p59;
	add.s32 	%r347, %r395, %r337;
	selp.b32 	%r352, %r342, %r394, %p59;
	mov.b32 	%r353, 16;
	// begin inline asm
	shfl.sync.up.b32 %r346, %r347, %r353, %r364, %r365;
	// end inline asm
	// begin inline asm
	shfl.sync.up.b32 %r351, %r352, %r353, %r364, %r365;
	// end inline asm
	setp.eq.s32 	%p60, %r347, 0;
	min.s32 	%r396, %r352, %r351;
	selp.b32 	%r186, %r396, %r352, %p60;
	setp.lt.s32 	%p61, %r305, 16;
	selp.b32 	%r397, 0, %r346, %p61;
	add.s32 	%r357, %r397, %r347;
	selp.b32 	%r362, %r352, %r186, %p61;
	// begin inline asm
	shfl.sync.up.b32 %r1293, %r357, %r363, %r364, %r365;
	// end inline asm
	// begin inline asm
	shfl.sync.up.b32 %r1294, %r362, %r363, %r364, %r365;
	// end inline asm
	setp.ne.s32 	%p62, %r305, 31;
	@%p62 bra 	$L__BB2_106;
	shl.b32 	%r398, %r184, 3;
	mov.u32 	%r399, _ZZN3cub18CUB_300001_SM_10006detail6reduce23DeviceReduceByKeyKernelINS1_13reduce_by_key10policy_hubI9CustomMiniiE10Policy1000EPiS9_S9_S9_S9_NS0_24ReduceByKeyScanTileStateIijLb1EEEN4cuda3std3__48equal_toIvEES6_jiEEvT0_T1_T2_T3_T4_T5_iT6_T7_T8_E12temp_storage;
	add.s32 	%r400, %r399, %r398;
	st.shared.v2.u32 	[%r400], {%r357, %r186};
$L__BB2_106:
	bar.sync 	0;
	ld.shared.v4.u32 	{%r401, %r402, %r403, %r404}, [_ZZN3cub18CUB_300001_SM_10006detail6reduce23DeviceReduceByKeyKernelINS1_13reduce_by_key10policy_hubI9CustomMiniiE10Policy1000EPiS9_S9_S9_S9_NS0_24ReduceByKeyScanTileStateIijLb1EEEN4cuda3std3__48equal_toIvEES6_jiEEvT0_T1_T2_T3_T4_T5_iT6_T7_T8_E12temp_storage];
	add.s32 	%r405, %r403, %r401;
	setp.eq.s32 	%p63, %r403, 0;
	min.s32 	%r406, %r404, %r402;
	selp.b32 	%r407, %r406, %r404, %p63;
	setp.eq.s32 	%p64, %r184, 2;
	selp.b32 	%r408, %r405, %r401, %p64;
	selp.b32 	%r409, %r407, %r402, %p64;
	ld.shared.v4.u32 	{%r410, %r411, %r412, %r413}, [_ZZN3cub18CUB_300001_SM_10006detail6reduce23DeviceReduceByKeyKernelINS1_13reduce_by_key10policy_hubI9CustomMiniiE10Policy1000EPiS9_S9_S9_S9_NS0_24ReduceByKeyScanTileStateIijLb1EEEN4cuda3std3__48equal_toIvEES6_jiEEvT0_T1_T2_T3_T4_T5_iT6_T7_T8_E12temp_storage+16];
	add.s32 	%r414, %r410, %r405;
	setp.eq.s32 	%p65, %r410, 0;
	min.s32 	%r415, %r411, %r407;
	selp.b32 	%r416, %r415, %r411, %p65;
	setp.eq.s32 	%p66, %r184, 3;
	selp.b32 	%r190, %r414, %r408, %p66;
	selp.b32 	%r191, %r416, %r409, %p66;
	add.s32 	%r192, %r412, %r414;
	setp.eq.s32 	%p67, %r412, 0;
	min.s32 	%r417, %r413, %r416;
	selp.b32 	%r193, %r417, %r413, %p67;
	setp.lt.u32 	%p68, %r122, 32;
	@%p68 bra 	$L__BB2_108;
	setp.eq.s32 	%p69, %r1293, 0;
	min.s32 	%r418, %r1294, %r191;
	selp.b32 	%r419, %r418, %r1294, %p69;
	setp.eq.s32 	%p70, %r305, 0;
	selp.b32 	%r420, 0, %r1293, %p70;
	add.s32 	%r1293, %r190, %r420;
	selp.b32 	%r1294, %r191, %r419, %p70;
	bra.uni 	$L__BB2_124;
$L__BB2_108:
	setp.ne.s32 	%p71, %r122, 0;
	mul.wide.s32 	%rd39, %r1, 16;
	add.s64 	%rd19, %rd5, %rd39;
	@%p71 bra 	$L__BB2_110;
	st.shared.u32 	[_ZZN3cub18CUB_300001_SM_10006detail6reduce23DeviceReduceByKeyKernelINS1_13reduce_by_key10policy_hubI9CustomMiniiE10Policy1000EPiS9_S9_S9_S9_NS0_24ReduceByKeyScanTileStateIijLb1EEEN4cuda3std3__48equal_toIvEES6_jiEEvT0_T1_T2_T3_T4_T5_iT6_T7_T8_E12temp_storage+84], %r192;
	st.shared.u32 	[_ZZN3cub18CUB_300001_SM_10006detail6reduce23DeviceReduceByKeyKernelINS1_13reduce_by_key10policy_hubI9CustomMiniiE10Policy1000EPiS9_S9_S9_S9_NS0_24ReduceByKeyScanTileStateIijLb1EEEN4cuda3std3__48equal_toIvEES6_jiEEvT0_T1_T2_T3_T4_T5_iT6_T7_T8_E12temp_storage+88], %r193;
	mov.b64 	%rd41, {%r192, %r193};
	add.s64 	%rd40, %rd19, 512;
	mov.b64 	%rd42, 100;
	// begin inline asm
	st.relaxed.gpu.v2.u64 [%rd40], {%rd41, %rd42};
	// end inline asm
$L__BB2_110:
	not.b32 	%r421, %r122;
	add.s32 	%r1292, %r1, %r421;
	mov.u32 	%r422, %nctaid.x;
	setp.gt.u32 	%p72, %r422, 499;
	@%p72 bra 	$L__BB2_112;
	membar.cta;
	bra.uni 	$L__BB2_113;
$L__BB2_112:
	mov.b32 	%r423, 450;
	// begin inline asm
	nanosleep.u32 %r423;
	// end inline asm
$L__BB2_113:
	mul.wide.s32 	%rd43, %r1292, 16;
	add.s64 	%rd44, %rd5, %rd43;
	add.s64 	%rd20, %rd44, 512;
$L__BB2_114:
	// begin inline asm
	ld.relaxed.gpu.v2.u64 {%rd45, %rd155}, [%rd20];
	// end inline asm
	setp.eq.s64 	%p73, %rd155, 99;
	mov.b32 	%r424, -1;
	vote.sync.any.pred 	%p74, %p73, %r424;
	@%p74 bra 	$L__BB2_114;
	mov.b64 	{%r428, %r433}, %rd45;
	setp.eq.s64 	%p75, %rd155, 101;
	mov.b32 	%r476, -1;
	vote.sync.ballot.b32 	%r477, %p75, %r476;
	// begin inline asm
	mov.u32 %r426, %lanemask_ge;
	// end inline asm
	and.b32  	%r478, %r477, %r426;
	or.b32  	%r479, %r478, -2147483648;
	add.s32 	%r480, %r479, -1;
	not.b32 	%r481, %r479;
	and.b32  	%r482, %r481, %r480;
	popc.b32 	%r430, %r482;
	mov.b32 	%r434, 1;
	// begin inline asm
	shfl.sync.down.b32 %r427, %r428, %r434, %r430, %r476;
	// end inline asm
	// begin inline asm
	shfl.sync.down.b32 %r432, %r433, %r434, %r430, %r476;
	// end inline asm
	setp.lt.s32 	%p77, %r305, %r430;
	setp.eq.s32 	%p78, %r428, 0;
	min.s32 	%r483, %r433, %r432;
	selp.b32 	%r484, %r427, 0, %p77;
	add.s32 	%r438, %r484, %r428;
	selp.b32 	%r485, %r483, %r433, %p78;
	selp.b32 	%r443, %r485, %r433, %p77;
	mov.b32 	%r444, 2;
	// begin inline asm
	shfl.sync.down.b32 %r437, %r438, %r444, %r430, %r476;
	// end inline asm
	// begin inline asm
	shfl.sync.down.b32 %r442, %r443, %r444, %r430, %r476;
	// end inline asm
	add.s32 	%r198, %r305, 2;
	setp.gt.s32 	%p79, %r198, %r430;
	setp.eq.s32 	%p80, %r438, 0;
	min.s32 	%r486, %r443, %r442;
	selp.b32 	%r487, %r486, %r443, %p80;
	selp.b32 	%r488, 0, %r437, %p79;
	add.s32 	%r448, %r438, %r488;
	selp.b32 	%r453, %r443, %r487, %p79;
	mov.b32 	%r454, 4;
	// begin inline asm
	shfl.sync.down.b32 %r447, %r448, %r454, %r430, %r476;
	// end inline asm
	// begin inline asm
	shfl.sync.down.b32 %r452, %r453, %r454, %r430, %r476;
	// end inline asm
	add.s32 	%r199, %r305, 4;
	setp.gt.s32 	%p81, %r199, %r430;
	setp.eq.s32 	%p82, %r448, 0;
	min.s32 	%r489, %r453, %r452;
	selp.b32 	%r490, %r489, %r453, %p82;
	selp.b32 	%r491, 0, %r447, %p81;
	add.s32 	%r458, %r448, %r491;
	selp.b32 	%r463, %r453, %r490, %p81;
	mov.b32 	%r464, 8;
	// begin inline asm
	shfl.sync.down.b32 %r457, %r458, %r464, %r430, %r476;
	// end inline asm
	// begin inline asm
	shfl.sync.down.b32 %r462, %r463, %r464, %r430, %r476;
	// end inline asm
	add.s32 	%r200, %r305, 8;
	setp.gt.s32 	%p83, %r200, %r430;
	setp.eq.s32 	%p84, %r458, 0;
	min.s32 	%r492, %r463, %r462;
	selp.b32 	%r493, %r492, %r463, %p84;
	selp.b32 	%r494, 0, %r457, %p83;
	add.s32 	%r468, %r458, %r494;
	selp.b32 	%r473, %r463, %r493, %p83;
	mov.b32 	%r474, 16;
	// begin inline asm
	shfl.sync.down.b32 %r467, %r468, %r474, %r430, %r476;
	// end inline asm
	// begin inline asm
	shfl.sync.down.b32 %r472, %r473, %r474, %r430, %r476;
	// end inline asm
	add.s32 	%r201, %r305, 16;
	setp.gt.s32 	%p85, %r201, %r430;
	setp.eq.s32 	%p86, %r468, 0;
	min.s32 	%r495, %r473, %r472;
	selp.b32 	%r496, %r495, %r473, %p86;
	selp.b32 	%r497, 0, %r467, %p85;
	add.s32 	%r1290, %r497, %r468;
	selp.b32 	%r1291, %r473, %r496, %p85;
	add.s64 	%rd23, %rd5, 512;
$L__BB2_116:
	setp.ne.s64 	%p87, %rd155, 101;
	mov.b32 	%r498, -1;
	vote.sync.all.pred 	%p88, %p87, %r498;
	not.pred 	%p89, %p88;
	@%p89 bra 	$L__BB2_120;
	mul.wide.s32 	%rd51, %r1292, 16;
	add.s64 	%rd52, %rd23, %rd51;
	add.s64 	%rd25, %rd52, -512;
$L__BB2_118:
	// begin inline asm
	ld.relaxed.gpu.v2.u64 {%rd53, %rd155}, [%rd25];
	// end inline asm
	setp.eq.s64 	%p103, %rd155, 99;
	mov.b32 	%r522, -1;
	vote.sync.any.pred 	%p104, %p103, %r522;
	@%p104 bra 	$L__BB2_118;
	mov.b64 	{%r525, %r530}, %rd53;
	setp.eq.s64 	%p105, %rd155, 101;
	mov.b32 	%r573, -1;
	vote.sync.ballot.b32 	%r574, %p105, %r573;
	and.b32  	%r575, %r574, %r426;
	or.b32  	%r576, %r575, -2147483648;
	add.s32 	%r577, %r576, -1;
	not.b32 	%r578, %r576;
	and.b32  	%r579, %r578, %r577;
	popc.b32 	%r527, %r579;
	mov.b32 	%r531, 1;
	// begin inline asm
	shfl.sync.down.b32 %r524, %r525, %r531, %r527, %r573;
	// end inline asm
	// begin inline asm
	shfl.sync.down.b32 %r529, %r530, %r531, %r527, %r573;
	// end inline asm
	setp.lt.s32 	%p107, %r305, %r527;
	setp.eq.s32 	%p108, %r525, 0;
	min.s32 	%r580, %r530, %r529;
	selp.b32 	%r581, %r524, 0, %p107;
	add.s32 	%r535, %r581, %r525;
	selp.b32 	%r582, %r580, %r530, %p108;
	selp.b32 	%r540, %r582, %r530, %p107;
	mov.b32 	%r541, 2;
	// begin inline asm
	shfl.sync.down.b32 %r534, %r535, %r541, %r527, %r573;
	// end inline asm
	// begin inline asm
	shfl.sync.down.b32 %r539, %r540, %r541, %r527, %r573;
	// end inline asm
	setp.gt.s32 	%p109, %r198, %r527;
	setp.eq.s32 	%p110, %r535, 0;
	min.s32 	%r583, %r540, %r539;
	selp.b32 	%r584, %r583, %r540, %p110;
	selp.b32 	%r585, 0, %r534, %p109;
	add.s32 	%r545, %r535, %r585;
	selp.b32 	%r550, %r540, %r584, %p109;
	mov.b32 	%r551, 4;
	// begin inline asm
	shfl.sync.down.b32 %r544, %r545, %r551, %r527, %r573;
	// end inline asm
	// begin inline asm
	shfl.sync.down.b32 %r549, %r550, %r551, %r527, %r573;
	// end inline asm
	setp.gt.s32 	%p111, %r199, %r527;
	setp.eq.s32 	%p112, %r545, 0;
	min.s32 	%r586, %r550, %r549;
	selp.b32 	%r587, %r586, %r550, %p112;
	selp.b32 	%r588, 0, %r544, %p111;
	add.s32 	%r555, %r545, %r588;
	selp.b32 	%r560, %r550, %r587, %p111;
	mov.b32 	%r561, 8;
	// begin inline asm
	shfl.sync.down.b32 %r554, %r555, %r561, %r527, %r573;
	// end inline asm
	// begin inline asm
	shfl.sync.down.b32 %r559, %r560, %r561, %r527, %r573;
	// end inline asm
	setp.gt.s32 	%p113, %r200, %r527;
	setp.eq.s32 	%p114, %r555, 0;
	min.s32 	%r589, %r560, %r559;
	selp.b32 	%r590, %r589, %r560, %p114;
	selp.b32 	%r591, 0, %r554, %p113;
	add.s32 	%r565, %r555, %r591;
	selp.b32 	%r570, %r560, %r590, %p113;
	mov.b32 	%r571, 16;
	// begin inline asm
	shfl.sync.down.b32 %r564, %r565, %r571, %r527, %r573;
	// end inline asm
	// begin inline asm
	shfl.sync.down.b32 %r569, %r570, %r571, %r527, %r573;
	// end inline asm
	setp.gt.s32 	%p115, %r201, %r527;
	setp.eq.s32 	%p116, %r565, 0;
	min.s32 	%r592, %r570, %r569;
	selp.b32 	%r593, %r592, %r570, %p116;
	selp.b32 	%r594, 0, %r564, %p115;
	selp.b32 	%r595, %r570, %r593, %p115;
	add.s32 	%r596, %r594, %r1290;
	add.s32 	%r207, %r596, %r565;
	setp.eq.s32 	%p117, %r1290, 0;
	min.s32 	%r597, %r1291, %r595;
	selp.b32 	%r1291, %r597, %r1291, %p117;
	add.s32 	%r1292, %r1292, -32;
	mov.u32 	%r1290, %r207;
	bra.uni 	$L__BB2_116;
$L__BB2_120:
	@%p71 bra 	$L__BB2_122;
	add.s32 	%r500, %r1290, %r192;
	setp.eq.s32 	%p91, %r192, 0;
	min.s32 	%r501, %r193, %r1291;
	selp.b32 	%r502, %r501, %r193, %p91;
	mov.b64 	%rd49, {%r500, %r502};
	add.s64 	%rd48, %rd19, 512;
	mov.b64 	%rd50, 101;
	// begin inline asm
	st.relaxed.gpu.v2.u64 [%rd48], {%rd49, %rd50};
	// end inline asm
	st.shared.u32 	[_ZZN3cub18CUB_300001_SM_10006detail6reduce23DeviceReduceByKeyKernelINS1_13reduce_by_key10policy_hubI9CustomMiniiE10Policy1000EPiS9_S9_S9_S9_NS0_24ReduceByKeyScanTileStateIijLb1EEEN4cuda3std3__48equal_toIvEES6_jiEEvT0_T1_T2_T3_T4_T5_iT6_T7_T8_E12temp_storage+68], %r1290;
	st.shared.v2.u32 	[_ZZN3cub18CUB_300001_SM_10006detail6reduce23DeviceReduceByKeyKernelINS1_13reduce_by_key10policy_hubI9CustomMiniiE10Policy1000EPiS9_S9_S9_S9_NS0_24ReduceByKeyScanTileStateIijLb1EEEN4cuda3std3__48equal_toIvEES6_jiEEvT0_T1_T2_T3_T4_T5_iT6_T7_T8_E12temp_storage+72], {%r1291, %r500};
	st.shared.u32 	[_ZZN3cub18CUB_300001_SM_10006detail6reduce23DeviceReduceByKeyKernelINS1_13reduce_by_key10policy_hubI9CustomMiniiE10Policy1000EPiS9_S9_S9_S9_NS0_24ReduceByKeyScanTileStateIijLb1EEEN4cuda3std3__48equal_toIvEES6_jiEEvT0_T1_T2_T3_T4_T5_iT6_T7_T8_E12temp_storage+80], %r502;
$L__BB2_122:
	setp.ne.s32 	%p92, %r305, 0;
	@%p92 bra 	$L__BB2_124;
	st.shared.u32 	[_ZZN3cub18CUB_300001_SM_10006detail6reduce23DeviceReduceByKeyKernelINS1_13reduce_by_key10policy_hubI9CustomMiniiE10Policy1000EPiS9_S9_S9_S9_NS0_24ReduceByKeyScanTileStateIijLb1EEEN4cuda3std3__48equal_toIvEES6_jiEEvT0_T1_T2_T3_T4_T5_iT6_T7_T8_E12temp_storage+36], %r1290;
	st.shared.u32 	[_ZZN3cub18CUB_300001_SM_10006detail6reduce23DeviceReduceByKeyKernelINS1_13reduce_by_key10policy_hubI9CustomMiniiE10Policy1000EPiS9_S9_S9_S9_NS0_24ReduceByKeyScanTileStateIijLb1EEEN4cuda3std3__48equal_toIvEES6_jiEEvT0_T1_T2_T3_T4_T5_iT6_T7_T8_E12temp_storage+40], %r1291;
	mov.u32 	%r1293, %r1290;
	mov.u32 	%r1294, %r1291;
$L__BB2_124:
	setp.eq.s32 	%p93, %r122, 0;
	bar.sync 	0;
	@%p93 bra 	$L__BB2_126;
	ld.shared.u32 	%r503, [_ZZN3cub18CUB_300001_SM_10006detail6reduce23DeviceReduceByKeyKernelINS1_13reduce_by_key10policy_hubI9CustomMiniiE10Policy1000EPiS9_S9_S9_S9_NS0_24ReduceByKeyScanTileStateIijLb1EEEN4cuda3std3__48equal_toIvEES6_jiEEvT0_T1_T2_T3_T4_T5_iT6_T7_T8_E12temp_storage+40];
	ld.shared.u32 	%r504, [_ZZN3cub18CUB_300001_SM_10006detail6reduce23DeviceReduceByKeyKernelINS1_13reduce_by_key10policy_hubI9CustomMiniiE10Policy1000EPiS9_S9_S9_S9_NS0_24ReduceByKeyScanTileStateIijLb1EEEN4cuda3std3__48equal_toIvEES6_jiEEvT0_T1_T2_T3_T4_T5_iT6_T7_T8_E12temp_storage+36];
	add.s32 	%r212, %r504, %r1293;
	setp.eq.s32 	%p94, %r1293, 0;
	min.s32 	%r505, %r1294, %r503;
	selp.b32 	%r1294, %r505, %r1294, %p94;
	mov.u32 	%r1293, %r212;
$L__BB2_126:
	min.s32 	%r506, %r1281, %r1294;
	selp.b32 	%r1300, %r1281, %r506, %p6;
	min.s32 	%r507, %r1282, %r1300;
	selp.b32 	%r1301, %r1282, %r507, %p2;
	min.s32 	%r508, %r1283, %r1301;
	mul.lo.s32 	%r509, %r122, 6;
	add.s32 	%r510, %r509, 2;
	setp.lt.u32 	%p95, %r510, %r3;
	setp.ne.s32 	%p96, %r1275, %r1276;
	setp.eq.s32 	%p97, %r510, %r3;
	selp.u32 	%r511, -1, 0, %p96;
	selp.u32 	%r512, -1, 0, %p97;
	selp.b32 	%r513, %r511, %r512, %p95;
	and.b32  	%r514, %r513, 1;
	setp.eq.b32 	%p98, %r514, 1;
	selp.b32 	%r1302, %r1283, %r508, %p98;
	min.s32 	%r515, %r1284, %r1302;
	add.s32 	%r516, %r509, 3;
	setp.lt.u32 	%p99, %r516, %r3;
	setp.ne.s32 	%p100, %r1276, %r1277;
	setp.eq.s32 	%p101, %r516, %r3;
	selp.u32 	%r517, -1, 0, %p100;
	selp.u32 	%r518, -1, 0, %p101;
	selp.b32 	%r519, %r517, %r518, %p99;
	and.b32  	%r520, %r519, 1;
	setp.eq.b32 	%p102, %r520, 1;
	selp.b32 	%r1303, %r1284, %r515, %p102;
	min.s32 	%r521, %r1285, %r1303;
	selp.b32 	%r1304, %r1285, %r521, %p5;
	ld.shared.v2.u32 	{%r1305, %r1306}, [_ZZN3cub18CUB_300001_SM_10006detail6reduce23DeviceReduceByKeyKernelINS1_13reduce_by_key10policy_hubI9CustomMiniiE10Policy1000EPiS9_S9_S9_S9_NS0_24ReduceByKeyScanTileStateIijLb1EEEN4cuda3std3__48equal_toIvEES6_jiEEvT0_T1_T2_T3_T4_T5_iT6_T7_T8_E12temp_storage+80];
	ld.shared.u32 	%r1307, [_ZZN3cub18CUB_300001_SM_10006detail6reduce23DeviceReduceByKeyKernelINS1_13reduce_by_key10policy_hubI9CustomMiniiE10Policy1000EPiS9_S9_S9_S9_NS0_24ReduceByKeyScanTileStateIijLb1EEEN4cuda3std3__48equal_toIvEES6_jiEEvT0_T1_T2_T3_T4_T5_iT6_T7_T8_E12temp_storage+68];
	mov.u32 	%r1299, %r1293;
$L__BB2_127:
	mul.lo.s32 	%r726, %r122, 6;
	add.s32 	%r727, %r726, 3;
	setp.lt.u32 	%p146, %r727, %r3;
	setp.ne.s32 	%p147, %r1276, %r1277;
	setp.eq.s32 	%p148, %r727, %r3;
	selp.u32 	%r728, -1, 0, %p147;
	selp.u32 	%r729, -1, 0, %p148;
	selp.b32 	%r730, %r728, %r729, %p146;
	and.b32  	%r731, %r730, 1;
	setp.eq.b32 	%p7, %r731, 1;
	add.s32 	%r732, %r726, 5;
	setp.lt.u32 	%p149, %r732, %r3;
	setp.ne.s32 	%p150, %r1278, %r1279;
	setp.eq.s32 	%p151, %r732, %r3;
	selp.u32 	%r733, -1, 0, %p150;
	selp.u32 	%r734, -1, 0, %p151;
	selp.b32 	%r735, %r733, %r734, %p149;
	and.b32  	%r736, %r735, 1;
	setp.eq.b32 	%p8, %r736, 1;
	add.s32 	%r235, %r1299, %r163;
	selp.u32 	%r737, 1, 0, %p2;
	add.s32 	%r236, %r235, %r737;
	add.s32 	%r738, %r726, 2;
	setp.lt.u32 	%p152, %r738, %r3;
	setp.ne.s32 	%p153, %r1275, %r1276;
	setp.eq.s32 	%p154, %r738, %r3;
	selp.u32 	%r739, -1, 0, %p153;
	selp.u32 	%r740, -1, 0, %p154;
	selp.b32 	%r741, %r739, %r740, %p152;
	and.b32  	%r742, %r741, 1;
	setp.eq.b32 	%p9, %r742, 1;
	add.s32 	%r237, %r236, %r742;
	add.s32 	%r238, %r237, %r160;
	add.s32 	%r239, %r238, %r161;
	setp.lt.u32 	%p155, %r1306, 129;
	@%p155 bra 	$L__BB2_147;
	bar.sync 	0;
	not.pred 	%p162, %p6;
	@%p162 bra 	$L__BB2_130;
	sub.s32 	%r743, %r1293, %r1307;
	shl.b32 	%r744, %r743, 3;
	mov.u32 	%r745, _ZZN3cub18CUB_300001_SM_10006detail6reduce23DeviceReduceByKeyKernelINS1_13reduce_by_key10policy_hubI9CustomMiniiE10Policy1000EPiS9_S9_S9_S9_NS0_24ReduceByKeyScanTileStateIijLb1EEEN4cuda3std3__48equal_toIvEES6_jiEEvT0_T1_T2_T3_T4_T5_iT6_T7_T8_E12temp_storage;
	add.s32 	%r746, %r745, %r744;
	st.shared.v2.u32 	[%r746], {%r1280, %r1294};
$L__BB2_130:
	not.pred 	%p163, %p2;
	@%p163 bra 	$L__BB2_132;
	sub.s32 	%r747, %r235, %r1307;
	shl.b32 	%r748, %r747, 3;
	mov.u32 	%r749, _ZZN3cub18CUB_300001_SM_10006detail6reduce23DeviceReduceByKeyKernelINS1_13reduce_by_key10policy_hubI9CustomMiniiE10Policy1000EPiS9_S9_S9_S9_NS0_24ReduceByKeyScanTileStateIijLb1EEEN4cuda3std3__48equal_toIvEES6_jiEEvT0_T1_T2_T3_T4_T5_iT6_T7_T8_E12temp_storage;
	add.s32 	%r750, %r749, %r748;
	st.shared.v2.u32 	[%r750], {%r1274, %r1300};
$L__BB2_132:
	not.pred 	%p164, %p9;
	@%p164 bra 	$L__BB2_134;
	sub.s32 	%r751, %r236, %r1307;
	shl.b32 	%r752, %r751, 3;
	mov.u32 	%r753, _ZZN3cub18CUB_300001_SM_10006detail6reduce23DeviceReduceByKeyKernelINS1_13reduce_by_key10policy_hubI9CustomMiniiE10Policy1000EPiS9_S9_S9_S9_NS0_24ReduceByKeyScanTileStateIijLb1EEEN4cuda3std3__48equal_toIvEES6_jiEEvT0_T1_T2_T3_T4_T5_iT6_T7_T8_E12temp_storage;
	add.s32 	%r754, %r753, %r752;
	st.shared.v2.u32 	[%r754], {%r1275, %r1301};
$L__BB2_134:
	not.pred 	%p165, %p7;
	@%p165 bra 	$L__BB2_136;
	sub.s32 	%r755, %r237, %r1307;
	shl.b32 	%r756, %r755, 3;
	mov.u32 	%r757, _ZZN3cub18CUB_300001_SM_10006detail6reduce23DeviceReduceByKeyKernelINS1_13reduce_by_key10policy_hubI9CustomMiniiE10Policy1000EPiS9_S9_S9_S9_NS0_24ReduceByKeyScanTileStateIijLb1EEEN4cuda3std3__48equal_toIvEES6_jiEEvT0_T1_T2_T3_T4_T5_iT6_T7_T8_E12temp_storage;
	add.s32 	%r758, %r757, %r756;
	st.shared.v2.u32 	[%r758], {%r1276, %r1302};
$L__BB2_136:
	not.pred 	%p166, %p5;
	@%p166 bra 	$L__BB2_138;
	sub.s32 	%r759, %r238, %r1307;
	shl.b32 	%r760, %r759, 3;
	mov.u32 	%r761, _ZZN3cub18CUB_300001_SM_10006detail6reduce23DeviceReduceByKeyKernelINS1_13reduce_by_key10policy_hubI9CustomMiniiE10Policy1000EPiS9_S9_S9_S9_NS0_24ReduceByKeyScanTileStateIijLb1EEEN4cuda3std3__48equal_toIvEES6_jiEEvT0_T1_T2_T3_T4_T5_iT6_T7_T8_E12temp_storage;
	add.s32 	%r762, %r761, %r760;
	st.shared.v2.u32 	[%r762], {%r1277, %r1303};
$L__BB2_138:
	not.pred 	%p167, %p8;
	@%p167 bra 	$L__BB2_140;
	sub.s32 	%r763, %r239, %r1307;
	shl.b32 	%r764, %r763, 3;
	mov.u32 	%r765, _ZZN3cub18CUB_300001_SM_10006detail6reduce23DeviceReduceByKeyKernelINS1_13reduce_by_key10policy_hubI9CustomMiniiE10Policy1000EPiS9_S9_S9_S9_NS0_24ReduceByKeyScanTileStateIijLb1EEEN4cuda3std3__48equal_toIvEES6_jiEEvT0_T1_T2_T3_T4_T5_iT6_T7_T8_E12temp_storage;
	add.s32 	%r766, %r765, %r764;
	st.shared.v2.u32 	[%r766], {%r1278, %r1304};
$L__BB2_140:
	bar.sync 	0;
	setp.ge.u32 	%p168, %r122, %r1306;
	@%p168 bra 	$L__BB2_159;
	not.b32 	%r767, %r122;
	add.s32 	%r240, %r1306, %r767;
	and.b32  	%r768, %r240, 384;
	setp.eq.s32 	%p169, %r768, 384;
	mov.u32 	%r1311, %r122;
	@%p169 bra 	$L__BB2_144;
	shr.u32 	%r769, %r240, 7;
	add.s32 	%r770, %r769, 1;
	and.b32  	%r771, %r770, 3;
	add.s32 	%r1310, %r122, %r1307;
	shl.b32 	%r772, %r122, 3;
	mov.u32 	%r773, _ZZN3cub18CUB_300001_SM_10006detail6reduce23DeviceReduceByKeyKernelINS1_13reduce_by_key10policy_hubI9CustomMiniiE10Policy1000EPiS9_S9_S9_S9_NS0_24ReduceByKeyScanTileStateIijLb1EEEN4cuda3std3__48equal_toIvEES6_jiEEvT0_T1_T2_T3_T4_T5_iT6_T7_T8_E12temp_storage;
	add.s32 	%r1309, %r773, %r772;
	neg.s32 	%r1308, %r771;
	shl.b32 	%r774, %r770, 7;
	and.b32  	%r775, %r774, 384;
	add.s32 	%r1311, %r122, %r775;
$L__BB2_143:
	.pragma "nounroll";
	ld.shared.v2.u32 	{%r776, %r777}, [%r1309];
	mul.wide.u32 	%rd74, %r1310, 4;
	add.s64 	%rd75, %rd3, %rd74;
	st.global.u32 	[%rd75], %r776;
	add.s64 	%rd76, %rd2, %rd74;
	st.global.u32 	[%rd76], %r777;
	add.s32 	%r1310, %r1310, 128;
	add.s32 	%r1309, %r1309, 1024;
	add.s32 	%r1308, %r1308, 1;
	setp.ne.s32 	%p170, %r1308, 0;
	@%p170 bra 	$L__BB2_143;
$L__BB2_144:
	setp.lt.u32 	%p171, %r240, 384;
	@%p171 bra 	$L__BB2_159;
	add.s32 	%r1314, %r1311, 256;
	add.s32 	%r1313, %r1311, %r1307;
	shl.b32 	%r778, %r1311, 3;
	mov.u32 	%r779, _ZZN3cub18CUB_300001_SM_10006detail6reduce23DeviceReduceByKeyKernelINS1_13reduce_by_key10policy_hubI9CustomMiniiE10Policy1000EPiS9_S9_S9_S9_NS0_24ReduceByKeyScanTileStateIijLb1EEEN4cuda3std3__48equal_toIvEES6_jiEEvT0_T1_T2_T3_T4_T5_iT6_T7_T8_E12temp_storage;
	add.s32 	%r780, %r778, %r779;
	add.s32 	%r1312, %r780, 2048;
$L__BB2_146:
	ld.shared.v2.u32 	{%r781, %r782}, [%r1312+-2048];
	mul.wide.u32 	%rd77, %r1313, 4;
	add.s64 	%rd78, %rd3, %rd77;
	st.global.u32 	[%rd78], %r781;
	add.s64 	%rd79, %rd2, %rd77;
	st.global.u32 	[%rd79], %r782;
	ld.shared.v2.u32 	{%r783, %r784}, [%r1312+-1024];
	add.s32 	%r785, %r1313, 128;
	mul.wide.u32 	%rd80, %r785, 4;
	add.s64 	%rd81, %rd3, %rd80;
	st.global.u32 	[%rd81], %r783;
	add.s64 	%rd82, %rd2, %rd80;
	st.global.u32 	[%rd82], %r784;
	ld.shared.v2.u32 	{%r786, %r787}, [%r1312];
	add.s32 	%r788, %r1313, 256;
	mul.wide.u32 	%rd83, %r788, 4;
	add.s64 	%rd84, %rd3, %rd83;
	st.global.u32 	[%rd84], %r786;
	add.s64 	%rd85, %rd2, %rd83;
	st.global.u32 	[%rd85], %r787;
	ld.shared.v2.u32 	{%r789, %r790}, [%r1312+1024];
	add.s32 	%r791, %r1313, 384;
	mul.wide.u32 	%rd86, %r791, 4;
	add.s64 	%rd87, %rd3, %rd86;
	st.global.u32 	[%rd87], %r789;
	add.s64 	%rd88, %rd2, %rd86;
	st.global.u32 	[%rd88], %r790;
	add.s32 	%r258, %r1314, 512;
	add.s32 	%r792, %r1314, 256;
	add.s32 	%r1313, %r1313, 512;
	add.s32 	%r1312, %r1312, 4096;
	setp.lt.u32 	%p172, %r792, %r1306;
	mov.u32 	%r1314, %r258;
	@%p172 bra 	$L__BB2_146;
	bra.uni 	$L__BB2_159;
$L__BB2_147:
	not.pred 	%p156, %p6;
	@%p156 bra 	$L__BB2_149;
	mul.wide.u32 	%rd56, %r1293, 4;
	add.s64 	%rd57, %rd3, %rd56;
	st.global.u32 	[%rd57], %r1280;
	add.s64 	%rd58, %rd2, %rd56;
	st.global.u32 	[%rd58], %r1294;
$L__BB2_149:
	not.pred 	%p157, %p2;
	@%p157 bra 	$L__BB2_151;
	mul.wide.u32 	%rd59, %r235, 4;
	add.s64 	%rd60, %rd3, %rd59;
	st.global.u32 	[%rd60], %r1274;
	add.s64 	%rd61, %rd2, %rd59;
	st.global.u32 	[%rd61], %r1300;
$L__BB2_151:
	not.pred 	%p158, %p9;
	@%p158 bra 	$L__BB2_153;
	mul.wide.u32 	%rd62, %r236, 4;
	add.s64 	%rd63, %rd3, %rd62;
	st.global.u32 	[%rd63], %r1275;
	add.s64 	%rd64, %rd2, %rd62;
	st.global.u32 	[%rd64], %r1301;
$L__BB2_153:
	not.pred 	%p159, %p7;
	@%p159 bra 	$L__BB2_155;
	mul.wide.u32 	%rd65, %r237, 4;
	add.s64 	%rd66, %rd3, %rd65;
	st.global.u32 	[%rd66], %r1276;
	add.s64 	%rd67, %rd2, %rd65;
	st.global.u32 	[%rd67], %r1302;
$L__BB2_155:
	not.pred 	%p160, %p5;
	@%p160 bra 	$L__BB2_157;
	mul.wide.u32 	%rd68, %r238, 4;
	add.s64 	%rd69, %rd3, %rd68;
	st.global.u32 	[%rd69], %r1277;
	add.s64 	%rd70, %rd2, %rd68;
	st.global.u32 	[%rd70], %r1303;
$L__BB2_157:
	not.pred 	%p161, %p8;
	@%p161 bra 	$L__BB2_159;
	mul.wide.u32 	%rd71, %r239, 4;
	add.s64 	%rd72, %rd3, %rd71;
	st.global.u32 	[%rd72], %r1278;
	add.s64 	%rd73, %rd2, %rd71;
	st.global.u32 	[%rd73], %r1304;
$L__BB2_159:
	setp.ne.s32 	%p173, %r122, 127;
	@%p173 bra 	$L__BB2_163;
	add.s32 	%r1315, %r1307, %r1306;
	setp.ne.s32 	%p174, %r3, 768;
	@%p174 bra 	$L__BB2_162;
	mul.wide.u32 	%rd89, %r1315, 4;
	add.s64 	%rd90, %rd3, %rd89;
	st.global.u32 	[%rd90], %r1279;
	add.s64 	%rd91, %rd2, %rd89;
	st.global.u32 	[%rd91], %r1305;
	add.s32 	%r1315, %r1315, 1;
$L__BB2_162:
	cvta.to.global.u64 	%rd92, %rd28;
	st.global.u32 	[%rd92], %r1315;
$L__BB2_163:
	ret;

}


// ===== COMPILED SASS (sm_100) =====

	.target	sm_100

	.elftype	@"ET_EXEC"


//--------------------- .note.nv.tkinfo           --------------------------
	.section	.note.nv.tkinfo,"",@"SHT_NOTE"
	.sectionflags	@"SHF_NOTE_NV_TKINFO"
	.tkinfo
        /*0018*/ 	.word	0x00000002
        /*0030*/ 	.string	""
        /*0030*/ 	.string	"ptxas"
        /*0030*/ 	.string	"Cuda compilation tools, release 13.0, V13.0.88"
        /*0030*/ 	.string	"Build cuda_13.0.r13.0/compiler.36424714_0"
        /*0030*/ 	.string	"-arch sm_100 -m 64 "



//--------------------- .note.nv.cuinfo           --------------------------
	.section	.note.nv.cuinfo,"",@"SHT_NOTE"
	.sectionflags	@"SHF_NOTE_NV_CUINFO"
        /*0018*/ 	.short	0x0002
        /*001a*/ 	.short	0x0064
        /*001c*/ 	.short	0x0082
	.zero		2


//--------------------- .nv.info                  --------------------------
	.section	.nv.info,"",@"SHT_CUDA_INFO"
	.align	4


	//----- nvinfo : EIATTR_REGCOUNT
	.align		4
        /*0000*/ 	.byte	0x04, 0x2f
        /*0002*/ 	.short	(.L_41 - .L_40)
	.align		4
.L_40:
        /*0004*/ 	.word	index@(_ZN3cub18CUB_300001_SM_10006detail11EmptyKernelIvEEvv)
        /*0008*/ 	.word	0x00000004


	//----- nvinfo : EIATTR_FRAME_SIZE
	.align		4
.L_41:
        /*000c*/ 	.byte	0x04, 0x11
        /*000e*/ 	.short	(.L_43 - .L_42)
	.align		4
.L_42:
        /*0010*/ 	.word	index@(_ZN3cub18CUB_300001_SM_10006detail11EmptyKernelIvEEvv)
        /*0014*/ 	.word	0x00000000


	//----- nvinfo : EIATTR_REGCOUNT
	.align		4
.L_43:
        /*0018*/ 	.byte	0x04, 0x2f
        /*001a*/ 	.short	(.L_45 - .L_44)
	.align		4
.L_44:
        /*001c*/ 	.word	index@(_ZN3cub18CUB_300001_SM_10006detail4scan23DeviceCompactInitKernelINS0_24ReduceByKeyScanTileStateIijLb1EEEPiEEvT_iT0_)
        /*0020*/ 	.word	0x0000000e


	//----- nvinfo : EIATTR_FRAME_SIZE
	.align		4
.L_45:
        /*0024*/ 	.byte	0x04, 0x11
        /*0026*/ 	.short	(.L_47 - .L_46)
	.align		4
.L_46:
        /*0028*/ 	.word	index@(_ZN3cub18CUB_300001_SM_10006detail4scan23DeviceCompactInitKernelINS0_24ReduceByKeyScanTileStateIijLb1EEEPiEEvT_iT0_)
        /*002c*/ 	.word	0x00000000


	//----- nvinfo : EIATTR_REGCOUNT
	.align		4
.L_47:
        /*0030*/ 	.byte	0x04, 0x2f
        /*0032*/ 	.short	(.L_49 - .L_48)
	.align		4
.L_48:
        /*0034*/ 	.word	index@(_ZN3cub18CUB_300001_SM_10006detail6reduce23DeviceReduceByKeyKernelINS1_13reduce_by_key10policy_hubI9CustomMiniiE10Policy1000EPiS9_S9_S9_S9_NS0_24ReduceByKeyScanTileStateIijLb1EEEN4cuda3std3__48equal_toIvEES6_jiEEvT0_T1_T2_T3_T4_T5_iT6_T7_T8_)
        /*0038*/ 	.word	0x00000030


	//----- nvinfo : EIATTR_FRAME_SIZE
	.align		4
.L_49:
        /*003c*/ 	.byte	0x04, 0x11
        /*003e*/ 	.short	(.L_51 - .L_50)
	.align		4
.L_50:
        /*0040*/ 	.word	index@(_ZN3cub18CUB_300001_SM_10006detail6reduce23DeviceReduceByKeyKernelINS1_13reduce_by_key10policy_hubI9CustomMiniiE10Policy1000EPiS9_S9_S9_S9_NS0_24ReduceByKeyScanTileStateIijLb1EEEN4cuda3std3__48equal_toIvEES6_jiEEvT0_T1_T2_T3_T4_T5_iT6_T7_T8_)
        /*0044*/ 	.word	0x00000000


	//----- nvinfo : EIATTR_MIN_STACK_SIZE
	.align		4
.L_51:
        /*0048*/ 	.byte	0x04, 0x12
        /*004a*/ 	.short	(.L_53 - .L_52)
	.align		4
.L_52:
        /*004c*/ 	.word	index@(_ZN3cub18CUB_300001_SM_10006detail6reduce23DeviceReduceByKeyKernelINS1_13reduce_by_key10policy_hubI9CustomMiniiE10Policy1000EPiS9_S9_S9_S9_NS0_24ReduceByKeyScanTileStateIijLb1EEEN4cuda3std3__48equal_toIvEES6_jiEEvT0_T1_T2_T3_T4_T5_iT6_T7_T8_)
        /*0050*/ 	.word	0x00000000


	//----- nvinfo : EIATTR_MIN_STACK_SIZE
	.align		4
.L_53:
        /*0054*/ 	.byte	0x04, 0x12
        /*0056*/ 	.short	(.L_55 - .L_54)
	.align		4
.L_54:
        /*0058*/ 	.word	index@(_ZN3cub18CUB_300001_SM_10006detail4scan23DeviceCompactInitKernelINS0_24ReduceByKeyScanTileStateIijLb1EEEPiEEvT_iT0_)
        /*005c*/ 	.word	0x00000000


	//----- nvinfo : EIATTR_MIN_STACK_SIZE
	.align		4
.L_55:
        /*0060*/ 	.byte	0x04, 0x12
        /*0062*/ 	.short	(.L_57 - .L_56)
	.align		4
.L_56:
        /*0064*/ 	.word	index@(_ZN3cub18CUB_300001_SM_10006detail11EmptyKernelIvEEvv)
        /*0068*/ 	.word	0x00000000
.L_57:


//--------------------- .nv.compat                --------------------------
	.section	.nv.compat,"",@"SHT_CUDA_COMPAT_INFO"
	.align	4
        /*0000*/ 	.byte	0x02, 0x09, 0x00, 0x00, 0x02, 0x02, 0x01, 0x00, 0x02, 0x05, 0x05, 0x00, 0x03, 0x07, 0x01, 0x01
        /*0010*/ 	.byte	0x02, 0x03, 0x00, 0x00, 0x02, 0x06, 0x01, 0x00, 0x04, 0x0b, 0x08, 0x00, 0x09, 0x00, 0x00, 0x00
        /*0020*/ 	.byte	0x00, 0x00, 0x00, 0x00


//--------------------- .nv.info._ZN3cub18CUB_300001_SM_10006detail6reduce23DeviceReduceByKeyKernelINS1_13reduce_by_key10policy_hubI9CustomMiniiE10Policy1000EPiS9_S9_S9_S9_NS0_24ReduceByKeyScanTileStateIijLb1EEEN4cuda3std3__48equal_toIvEES6_jiEEvT0_T1_T2_T3_T4_T5_iT6_T7_T8_ --------------------------
	.section	.nv.info._ZN3cub18CUB_300001_SM_10006detail6reduce23DeviceReduceByKeyKernelINS1_13reduce_by_key10policy_hubI9CustomMiniiE10Policy1000EPiS9_S9_S9_S9_NS0_24ReduceByKeyScanTileStateIijLb1EEEN4cuda3std3__48equal_toIvEES6_jiEEvT0_T1_T2_T3_T4_T5_iT6_T7_T8_,"",@"SHT_CUDA_INFO"
	.sectionflags	@""
	.align	4


	//----- nvinfo : EIATTR_CUDA_API_VERSION
	.align		4
        /*0000*/ 	.byte	0x04, 0x37
        /*0002*/ 	.short	(.L_59 - .L_58)
.L_58:
        /*0004*/ 	.word	0x00000082


	//----- nvinfo : EIATTR_KPARAM_INFO
	.align		4
.L_59:
        /*0008*/ 	.byte	0x04, 0x17
        /*000a*/ 	.short	(.L_61 - .L_60)
.L_60:
        /*000c*/ 	.word	0x00000000
        /*0010*/ 	.short	0x0009
        /*0012*/ 	.short	0x0038
        /*0014*/ 	.byte	0x00, 0xf0, 0x11, 0x00


	//----- nvinfo : EIATTR_KPARAM_INFO
	.align		4
.L_61:
        /*0018*/ 	.byte	0x04, 0x17
        /*001a*/ 	.short	(.L_63 - .L_62)
.L_62:
        /*001c*/ 	.word	0x00000000
        /*0020*/ 	.short	0x0008
        /*0022*/ 	.short	0x0035
        /*0024*/ 	.byte	0x00, 0xf0, 0x05, 0x00


	//----- nvinfo : EIATTR_KPARAM_INFO
	.align		4
.L_63:
        /*0028*/ 	.byte	0x04, 0x17
        /*002a*/ 	.short	(.L_65 - .L_64)
.L_64:
        /*002c*/ 	.word	0x00000000
        /*0030*/ 	.short	0x0007
        /*0032*/ 	.short	0x0034
        /*0034*/ 	.byte	0x00, 0xf0, 0x05, 0x00


	//----- nvinfo : EIATTR_KPARAM_INFO
	.align		4
.L_65:
        /*0038*/ 	.byte	0x04, 0x17
        /*003a*/ 	.short	(.L_67 - .L_66)
.L_66:
        /*003c*/ 	.word	0x00000000
        /*0040*/ 	.short	0x0006
        /*0042*/ 	.short	0x0030
        /*0044*/ 	.byte	0x00, 0xf0, 0x11, 0x00


	//----- nvinfo : EIATTR_KPARAM_INFO
	.align		4
.L_67:
        /*0048*/ 	.byte	0x04, 0x17
        /*004a*/ 	.short	(.L_69 - .L_68)
.L_68:
        /*004c*/ 	.word	0x00000000
        /*0050*/ 	.short	0x0005
        /*0052*/ 	.short	0x0028
        /*0054*/ 	.byte	0x00, 0xf0, 0x21, 0x00


	//----- nvinfo : EIATTR_KPARAM_INFO
	.align		4
.L_69:
        /*0058*/ 	.byte	0x04, 0x17
        /*005a*/ 	.short	(.L_71 - .L_70)
.L_70:
        /*005c*/ 	.word	0x00000000
        /*0060*/ 	.short	0x0004
        /*0062*/ 	.short	0x0020
        /*0064*/ 	.byte	0x00, 0xf5, 0x21, 0x00


	//----- nvinfo : EIATTR_KPARAM_INFO
	.align		4
.L_71:
        /*0068*/ 	.byte	0x04, 0x17
        /*006a*/ 	.short	(.L_73 - .L_72)
.L_72:
        /*006c*/ 	.word	0x00000000
        /*0070*/ 	.short	0x0003
        /*0072*/ 	.short	0x0018
        /*0074*/ 	.byte	0x00, 0xf5, 0x21, 0x00


	//----- nvinfo : EIATTR_KPARAM_INFO
	.align		4
.L_73:
        /*0078*/ 	.byte	0x04, 0x17
        /*007a*/ 	.short	(.L_75 - .L_74)
.L_74:
        /*007c*/ 	.word	0x00000000
        /*0080*/ 	.short	0x0002
        /*0082*/ 	.short	0x0010
        /*0084*/ 	.byte	0x00, 0xf5, 0x21, 0x00


	//----- nvinfo : EIATTR_KPARAM_INFO
	.align		4
.L_75:
        /*0088*/ 	.byte	0x04, 0x17
        /*008a*/ 	.short	(.L_77 - .L_76)
.L_76:
        /*008c*/ 	.word	0x00000000
        /*0090*/ 	.short	0x0001
        /*0092*/ 	.short	0x0008
        /*0094*/ 	.byte	0x00, 0xf5, 0x21, 0x00


	//----- nvinfo : EIATTR_KPARAM_INFO
	.align		4
.L_77:
        /*0098*/ 	.byte	0x04, 0x17
        /*009a*/ 	.short	(.L_79 - .L_78)
.L_78:
        /*009c*/ 	.word	0x00000000
        /*00a0*/ 	.short	0x0000
        /*00a2*/ 	.short	0x0000
        /*00a4*/ 	.byte	0x00, 0xf5, 0x21, 0x00


	//----- nvinfo : EIATTR_SPARSE_MMA_MASK
	.align		4
.L_79:
        /*00a8*/ 	.byte	0x03, 0x50
        /*00aa*/ 	.short	0x0000


	//----- nvinfo : EIATTR_MAXREG_COUNT
	.align		4
        /*00ac*/ 	.byte	0x03, 0x1b
        /*00ae*/ 	.short	0x00ff


	//----- nvinfo : EIATTR_NUM_BARRIERS
	.align		4
        /*00b0*/ 	.byte	0x02, 0x4c
        /*00b2*/ 	.byte	0x01
	.zero		1


	//----- nvinfo : EIATTR_MERCURY_ISA_VERSION
	.align		4
        /*00b4*/ 	.byte	0x03, 0x5f
        /*00b6*/ 	.short	0x0101


	//----- nvinfo : EIATTR_COOP_GROUP_MASK_REGIDS
	.align		4
        /*00b8*/ 	.byte	0x04, 0x29
        /*00ba*/ 	.short	(.L_81 - .L_80)


	//   ....[0]....
.L_80:
        /*00bc*/ 	.word	0xffffffff


	//   ....[1]....
        /*00c0*/ 	.word	0xffffffff


	//   ....[2]....
        /*00c4*/ 	.word	0xffffffff


	//   ....[3]....
        /*00c8*/ 	.word	0xffffffff


	//   ....[4]....
        /*00cc*/ 	.word	0xffffffff


	//   ....[5]....
        /*00d0*/ 	.word	0xffffffff


	//   ....[6]....
        /*00d4*/ 	.word	0xffffffff


	//   ....[7]....
        /*00d8*/ 	.word	0xffffffff


	//   ....[8]....
        /*00dc*/ 	.word	0xffffffff


	//   ....[9]....
        /*00e0*/ 	.word	0xffffffff


	//   ....[10]....
        /*00e4*/ 	.word	0xffffffff


	//   ....[11]....
        /*00e8*/ 	.word	0xffffffff


	//   ....[12]....
        /*00ec*/ 	.word	0xffffffff


	//   ....[13]....
        /*00f0*/ 	.word	0xffffffff


	//   ....[14]....
        /*00f4*/ 	.word	0xffffffff


	//   ....[15]....
        /*00f8*/ 	.word	0xffffffff


	//   ....[16]....
        /*00fc*/ 	.word	0xffffffff


	//   ....[17]....
        /*0100*/ 	.word	0xffffffff


	//   ....[18]....
        /*0104*/ 	.word	0xffffffff


	//   ....[19]....
        /*0108*/ 	.word	0xffffffff


	//   ....[20]....
        /*010c*/ 	.word	0xffffffff


	//   ....[21]....
        /*0110*/ 	.word	0xffffffff


	//   ....[22]....
        /*0114*/ 	.word	0xffffffff


	//   ....[23]....
        /*0118*/ 	.word	0xffffffff


	//   ....[24]....
        /*011c*/ 	.word	0xffffffff


	//   ....[25]....
        /*0120*/ 	.word	0xffffffff


	//   ....[26]....
        /*0124*/ 	.word	0xffffffff


	//   ....[27]....
        /*0128*/ 	.word	0xffffffff


	//   ....[28]....
        /*012c*/ 	.word	0xffffffff


	//   ....[29]....
        /*0130*/ 	.word	0xffffffff


	//   ....[30]....
        /*0134*/ 	.word	0xffffffff


	//   ....[31]....
        /*0138*/ 	.word	0xffffffff


	//   ....[32]....
        /*013c*/ 	.word	0xffffffff


	//   ....[33]....
        /*0140*/ 	.word	0xffffffff


	//   ....[34]....
        /*0144*/ 	.word	0xffffffff


	//   ....[35]....
        /*0148*/ 	.word	0xffffffff


	//   ....[36]....
        /*014c*/ 	.word	0xffffffff


	//   ....[37]....
        /*0150*/ 	.word	0xffffffff


	//   ....[38]....
        /*0154*/ 	.word	0xffffffff


	//   ....[39]....
        /*0158*/ 	.word	0xffffffff


	//   ....[40]....
        /*015c*/ 	.word	0xffffffff


	//   ....[41]....
        /*0160*/ 	.word	0xffffffff


	//   ....[42]....
        /*0164*/ 	.word	0xffffffff


	//   ....[43]....
        /*0168*/ 	.word	0xffffffff


	//   ....[44]....
        /*016c*/ 	.word	0xffffffff


	//   ....[45]....
        /*0170*/ 	.word	0xffffffff


	//   ....[46]....
        /*0174*/ 	.word	0xffffffff


	//   ....[47]....
        /*0178*/ 	.word	0xffffffff


	//   ....[48]....
        /*017c*/ 	.word	0xffffffff


	//   ....[49]....
        /*0180*/ 	.word	0xffffffff


	//   ....[50]....
        /*0184*/ 	.word	0xffffffff


	//   ....[51]....
        /*0188*/ 	.word	0xffffffff


	//   ....[52]....
        /*018c*/ 	.word	0xffffffff


	//   ....[53]....
        /*0190*/ 	.word	0xffffffff


	//   ....[54]....
        /*0194*/ 	.word	0xffffffff


	//   ....[55]....
        /*0198*/ 	.word	0xffffffff


	//   ....[56]....
        /*019c*/ 	.word	0xffffffff


	//   ....[57]....
        /*01a0*/ 	.word	0xffffffff


	//   ....[58]....
        /*01a4*/ 	.word	0xffffffff


	//   ....[59]....
        /*01a8*/ 	.word	0xffffffff


	//   ....[60]....
        /*01ac*/ 	.word	0xffffffff


	//   ....[61]....
        /*01b0*/ 	.word	0xffffffff


	//   ....[62]....
        /*01b4*/ 	.word	0xffffffff


	//   ....[63]....
        /*01b8*/ 	.word	0xffffffff


	//   ....[64]....
        /*01bc*/ 	.word	0xffffffff


	//   ....[65]....
        /*01c0*/ 	.word	0xffffffff


	//   ....[66]....
        /*01c4*/ 	.word	0xffffffff


	//   ....[67]....
        /*01c8*/ 	.word	0xffffffff


	//   ....[68]....
        /*01cc*/ 	.word	0xffffffff


	//   ....[69]....
        /*01d0*/ 	.word	0xffffffff


	//   ....[70]....
        /*01d4*/ 	.word	0xffffffff


	//   ....[71]....
        /*01d8*/ 	.word	0xffffffff


	//   ....[72]....
        /*01dc*/ 	.word	0xffffffff


	//   ....[73]....
        /*01e0*/ 	.word	0xffffffff


	//   ....[74]....
        /*01e4*/ 	.word	0xffffffff


	//   ....[75]....
        /*01e8*/ 	.word	0xffffffff


	//   ....[76]....
        /*01ec*/ 	.word	0xffffffff


	//   ....[77]....
        /*01f0*/ 	.word	0xffffffff


	//   ....[78]....
        /*01f4*/ 	.word	0xffffffff


	//   ....[79]....
        /*01f8*/ 	.word	0xffffffff


	//   ....[80]....
        /*01fc*/ 	.word	0xffffffff


	//   ....[81]....
        /*0200*/ 	.word	0xffffffff


	//   ....[82]....
        /*0204*/ 	.word	0xffffffff


	//   ....[83]....
        /*0208*/ 	.word	0xffffffff


	//   ....[84]....
        /*020c*/ 	.word	0xffffffff


	//   ....[85]....
        /*0210*/ 	.word	0xffffffff


	//   ....[86]....
        /*0214*/ 	.word	0xffffffff


	//   ....[87]....
        /*0218*/ 	.word	0xffffffff


	//   ....[88]....
        /*021c*/ 	.word	0xffffffff


	//   ....[89]....
        /*0220*/ 	.word	0xffffffff


	//   ....[90]....
        /*0224*/ 	.word	0xffffffff


	//   ....[91]....
        /*0228*/ 	.word	0xffffffff


	//   ....[92]....
        /*022c*/ 	.word	0xffffffff


	//   ....[93]....
        /*0230*/ 	.word	0xffffffff


	//   ....[94]....
        /*0234*/ 	.word	0xffffffff


	//   ....[95]....
        /*0238*/ 	.word	0xffffffff


	//   ....[96]....
        /*023c*/ 	.word	0xffffffff


	//   ....[97]....
        /*0240*/ 	.word	0xffffffff


	//   ....[98]....
        /*0244*/ 	.word	0xffffffff


	//   ....[99]....
        /*0248*/ 	.word	0xffffffff


	//   ....[100]....
        /*024c*/ 	.word	0x05000005


	//   ....[101]....
        /*0250*/ 	.word	0x05000005


	//   ....[102]....
        /*0254*/ 	.word	0x05000005


	//   ....[103]....
        /*0258*/ 	.word	0x05000005


	//   ....[104]....
        /*025c*/ 	.word	0x05000005


	//   ....[105]....
        /*0260*/ 	.word	0x05000005


	//   ....[106]....
        /*0264*/ 	.word	0x05000005


	//   ....[107]....
        /*0268*/ 	.word	0x05000005


	//   ....[108]....
        /*026c*/ 	.word	0x05000005


	//   ....[109]....
        /*0270*/ 	.word	0x05000005


	//   ....[110]....
        /*0274*/ 	.word	0x05000005


	//   ....[111]....
        /*0278*/ 	.word	0x05000005


	//   ....[112]....
        /*027c*/ 	.word	0x05000005


	//   ....[113]....
        /*0280*/ 	.word	0x05000005


	//   ....[114]....
        /*0284*/ 	.word	0x05000005


	//   ....[115]....
        /*0288*/ 	.word	0x05000005


	//   ....[116]....
        /*028c*/ 	.word	0x05000005


	//   ....[117]....
        /*0290*/ 	.word	0x05000005


	//   ....[118]....
        /*0294*/ 	.word	0x05000005


	//   ....[119]....
        /*0298*/ 	.word	0x05000005


	//   ....[120]....
        /*029c*/ 	.word	0x05000005


	//   ....[121]....
        /*02a0*/ 	.word	0x05000005


	//   ....[122]....
        /*02a4*/ 	.word	0x05000005


	//   ....[123]....
        /*02a8*/ 	.word	0x05000005


	//   ....[124]....
        /*02ac*/ 	.word	0x05000005


	//   ....[125]....
        /*02b0*/ 	.word	0x05000005


	//   ....[126]....
        /*02b4*/ 	.word	0x05000005


	//   ....[127]....
        /*02b8*/ 	.word	0x05000005


	//   ....[128]....
        /*02bc*/ 	.word	0x05000005


	//   ....[129]....
        /*02c0*/ 	.word	0x05000005


	//   ....[130]....
        /*02c4*/ 	.word	0x05000005


	//   ....[131]....
        /*02c8*/ 	.word	0x05000005


	//   ....[132]....
        /*02cc*/ 	.word	0x05000005


	//   ....[133]....
        /*02d0*/ 	.word	0x05000005


	//   ....[134]....
        /*02d4*/ 	.word	0x05000005


	//   ....[135]....
        /*02d8*/ 	.word	0x05000005


	//   ....[136]....
        /*02dc*/ 	.word	0x05000005


	//   ....[137]....
        /*02e0*/ 	.word	0x05000005


	//   ....[138]....
        /*02e4*/ 	.word	0x05000005


	//   ....[139]....
        /*02e8*/ 	.word	0x05000005


	//   ....[140]....
        /*02ec*/ 	.word	0x05000005


	//   ....[141]....
        /*02f0*/ 	.word	0x05000005


	//   ....[142]....
        /*02f4*/ 	.word	0x05000005


	//   ....[143]....
        /*02f8*/ 	.word	0x05000005


	//   ....[144]....
        /*02fc*/ 	.word	0x05000005


	//   ....[145]....
        /*0300*/ 	.word	0x05000005


	//   ....[146]....
        /*0304*/ 	.word	0x05000005


	//   ....[147]....
        /*0308*/ 	.word	0x05000005


	//   ....[148]....
        /*030c*/ 	.word	0x05000005


	//   ....[149]....
        /*0310*/ 	.word	0x05000005


	//   ....[150]....
        /*0314*/ 	.word	0x05000005


	//   ....[151]....
        /*0318*/ 	.word	0x05000005


	//----- nvinfo : EIATTR_COOP_GROUP_INSTR_OFFSETS
	.align		4
.L_81:
        /*031c*/ 	.byte	0x04, 0x28
        /*031e*/ 	.short	(.L_83 - .L_82)


	//   ....[0]....
.L_82:
        /*0320*/ 	.word	0x000005b0


	//   ....[1]....
        /*0324*/ 	.word	0x000005e0


	//   ....[2]....
        /*0328*/ 	.word	0x000005f0


	//   ....[3]....
        /*032c*/ 	.word	0x00000660


	//   ....[4]....
        /*0330*/ 	.word	0x00000670


	//   ....[5]....
        /*0334*/ 	.word	0x000006c0


	//   ....[6]....
        /*0338*/ 	.word	0x000006f0


	//   ....[7]....
        /*033c*/ 	.word	0x00000730


	//   ....[8]....
        /*0340*/ 	.word	0x000007a0


	//   ....[9]....
        /*0344*/ 	.word	0x000007e0


	//   ....[10]....
        /*0348*/ 	.word	0x000007f0


	//   ....[11]....
        /*034c*/ 	.word	0x000008b0


	//   ....[12]....
        /*0350*/ 	.word	0x00000cd0


	//   ....[13]....
        /*0354*/ 	.word	0x00000d00


	//   ....[14]....
        /*0358*/ 	.word	0x00000d50


	//   ....[15]....
        /*035c*/ 	.word	0x00000d80


	//   ....[16]....
        /*0360*/ 	.word	0x00000dd0


	//   ....[17]....
        /*0364*/ 	.word	0x00000e00


	//   ....[18]....
        /*0368*/ 	.word	0x00000e50


	//   ....[19]....
        /*036c*/ 	.word	0x00000e80


	//   ....[20]....
        /*0370*/ 	.word	0x00000ed0


	//   ....[21]....
        /*0374*/ 	.word	0x00000f00


	//   ....[22]....
        /*0378*/ 	.word	0x00000f60


	//   ....[23]....
        /*037c*/ 	.word	0x00000fd0


	//   ....[24]....
        /*0380*/ 	.word	0x00001300


	//   ....[25]....
        /*0384*/ 	.word	0x00001370


	//   ....[26]....
        /*0388*/ 	.word	0x000013b0


	//   ....[27]....
        /*038c*/ 	.word	0x00001410


	//   ....[28]....
        /*0390*/ 	.word	0x00001430


	//   ....[29]....
        /*0394*/ 	.word	0x000014c0


	//   ....[30]....
        /*0398*/ 	.word	0x000014e0


	//   ....[31]....
        /*039c*/ 	.word	0x00001540


	//   ....[32]....
        /*03a0*/ 	.word	0x00001570


	//   ....[33]....
        /*03a4*/ 	.word	0x000015c0


	//   ....[34]....
        /*03a8*/ 	.word	0x000015f0


	//   ....[35]....
        /*03ac*/ 	.word	0x00001650


	//   ....[36]....
        /*03b0*/ 	.word	0x00001680


	//   ....[37]....
        /*03b4*/ 	.word	0x00001790


	//   ....[38]....
        /*03b8*/ 	.word	0x000017f0


	//   ....[39]....
        /*03bc*/ 	.word	0x00001890


	//   ....[40]....
        /*03c0*/ 	.word	0x000018a0


	//   ....[41]....
        /*03c4*/ 	.word	0x000018c0


	//   ....[42]....
        /*03c8*/ 	.word	0x00001930


	//   ....[43]....
        /*03cc*/ 	.word	0x00001950


	//   ....[44]....
        /*03d0*/ 	.word	0x000019a0


	//   ....[45]....
        /*03d4*/ 	.word	0x000019c0


	//   ....[46]....
        /*03d8*/ 	.word	0x00001a10


	//   ....[47]....
        /*03dc*/ 	.word	0x00001a40


	//   ....[48]....
        /*03e0*/ 	.word	0x00001a90


	//   ....[49]....
        /*03e4*/ 	.word	0x00001ac0


	//   ....[50]....
        /*03e8*/ 	.word	0x00002fd0


	//   ....[51]....
        /*03ec*/ 	.word	0x00003000


	//   ....[52]....
        /*03f0*/ 	.word	0x00003010


	//   ....[53]....
        /*03f4*/ 	.word	0x00003080


	//   ....[54]....
        /*03f8*/ 	.word	0x00003090


	//   ....[55]....
        /*03fc*/ 	.word	0x000030e0


	//   ....[56]....
        /*0400*/ 	.word	0x00003110


	//   ....[57]....
        /*0404*/ 	.word	0x00003150


	//   ....[58]....
        /*0408*/ 	.word	0x000031b0


	//   ....[59]....
        /*040c*/ 	.word	0x000031d0


	//   ....[60]....
        /*0410*/ 	.word	0x00003290


	//   ....[61]....
        /*0414*/ 	.word	0x000032a0


	//   ....[62]....
        /*0418*/ 	.word	0x00003650


	//   ....[63]....
        /*041c*/ 	.word	0x00003670


	//   ....[64]....
        /*0420*/ 	.word	0x000036e0


	//   ....[65]....
        /*0424*/ 	.word	0x00003710


	//   ....[66]....
        /*0428*/ 	.word	0x00003760


	//   ....[67]....
        /*042c*/ 	.word	0x00003790


	//   ....[68]....
        /*0430*/ 	.word	0x000037e0


	//   ....[69]....
        /*0434*/ 	.word	0x00003810


	//   ....[70]....
        /*0438*/ 	.word	0x00003870


	//   ....[71]....
        /*043c*/ 	.word	0x000038a0


	//   ....[72]....
        /*0440*/ 	.word	0x000038f0


	//   ....[73]....
        /*0444*/ 	.word	0x00003940


	//   ....[74]....
        /*0448*/ 	.word	0x00003c90


	//   ....[75]....
        /*044c*/ 	.word	0x00003d00


	//   ....[76]....
        /*0450*/ 	.word	0x00003d90


	//   ....[77]....
        /*0454*/ 	.word	0x00003db0


	//   ....[78]....
        /*0458*/ 	.word	0x00003e20


	//   ....[79]....
        /*045c*/ 	.word	0x00003e40


	//   ....[80]....
        /*0460*/ 	.word	0x00003e90


	//   ....[81]....
        /*0464*/ 	.word	0x00003eb0


	//   ....[82]....
        /*0468*/ 	.word	0x00003f00


	//   ....[83]....
        /*046c*/ 	.word	0x00003f30


	//   ....[84]....
        /*0470*/ 	.word	0x00003f90


	//   ....[85]....
        /*0474*/ 	.word	0x00003fe0


	//   ....[86]....
        /*0478*/ 	.word	0x00004010


	//   ....[87]....
        /*047c*/ 	.word	0x00004140


	//   ....[88]....
        /*0480*/ 	.word	0x000041a0


	//   ....[89]....
        /*0484*/ 	.word	0x00004210


	//   ....[90]....
        /*0488*/ 	.word	0x00004240


	//   ....[91]....
        /*048c*/ 	.word	0x000042b0


	//   ....[92]....
        /*0490*/ 	.word	0x000042d0


	//   ....[93]....
        /*0494*/ 	.word	0x00004320


	//   ....[94]....
        /*0498*/ 	.word	0x00004340


	//   ....[95]....
        /*049c*/ 	.word	0x00004390


	//   ....[96]....
        /*04a0*/ 	.word	0x000043c0


	//   ....[97]....
        /*04a4*/ 	.word	0x00004410


	//   ....[98]....
        /*04a8*/ 	.word	0x00004450


	//   ....[99]....
        /*04ac*/ 	.word	0x000044b0


	//   ....[100]....
        /*04b0*/ 	.word	0x00005440


	//   ....[101]....
        /*04b4*/ 	.word	0x000054e0


	//   ....[102]....
        /*04b8*/ 	.word	0x000055e0


	//   ....[103]....
        /*04bc*/ 	.word	0x00005630


	//   ....[104]....
        /*04c0*/ 	.word	0x00005710


	//   ....[105]....
        /*04c4*/ 	.word	0x00005770


	//   ....[106]....
        /*04c8*/ 	.word	0x00005800


	//   ....[107]....
        /*04cc*/ 	.word	0x00005890


	//   ....[108]....
        /*04d0*/ 	.word	0x00005910


	//   ....[109]....
        /*04d4*/ 	.word	0x000059b0


	//   ....[110]....
        /*04d8*/ 	.word	0x00005a20


	//   ....[111]....
        /*04dc*/ 	.word	0x00005ab0


	//   ....[112]....
        /*04e0*/ 	.word	0x00005ae0


	//   ....[113]....
        /*04e4*/ 	.word	0x00005bd0


	//   ....[114]....
        /*04e8*/ 	.word	0x00005c80


	//   ....[115]....
        /*04ec*/ 	.word	0x00005d50


	//   ....[116]....
        /*04f0*/ 	.word	0x00005db0


	//   ....[117]....
        /*04f4*/ 	.word	0x00005e60


	//   ....[118]....
        /*04f8*/ 	.word	0x00005ec0


	//   ....[119]....
        /*04fc*/ 	.word	0x00005f30


	//   ....[120]....
        /*0500*/ 	.word	0x00005fc0


	//   ....[121]....
        /*0504*/ 	.word	0x00006030


	//   ....[122]....
        /*0508*/ 	.word	0x000060c0


	//   ....[123]....
        /*050c*/ 	.word	0x00006130


	//   ....[124]....
        /*0510*/ 	.word	0x000061c0


	//   ....[125]....
        /*0514*/ 	.word	0x000061f0


	//   ....[126]....
        /*0518*/ 	.word	0x000062d0


	//   ....[127]....
        /*051c*/ 	.word	0x00006370


	//   ....[128]....
        /*0520*/ 	.word	0x00006470


	//   ....[129]....
        /*0524*/ 	.word	0x000064c0


	//   ....[130]....
        /*0528*/ 	.word	0x00006570


	//   ....[131]....
        /*052c*/ 	.word	0x000065d0


	//   ....[132]....
        /*0530*/ 	.word	0x00006680


	//   ....[133]....
        /*0534*/ 	.word	0x000066d0


	//   ....[134]....
        /*0538*/ 	.word	0x00006780


	//   ....[135]....
        /*053c*/ 	.word	0x000067d0


	//   ....[136]....
        /*0540*/ 	.word	0x000068b0


	//   ....[137]....
        /*0544*/ 	.word	0x00006910


	//   ....[138]....
        /*0548*/ 	.word	0x000069d0


	//   ....[139]....
        /*054c*/ 	.word	0x00006a50


	//   ....[140]....
        /*0550*/ 	.word	0x00006b00


	//   ....[141]....
        /*0554*/ 	.word	0x00006bd0


	//   ....[142]....
        /*0558*/ 	.word	0x00006c20


	//   ....[143]....
        /*055c*/ 	.word	0x00006cf0


	//   ....[144]....
        /*0560*/ 	.word	0x00006d40


	//   ....[145]....
        /*0564*/ 	.word	0x00006db0


	//   ....[146]....
        /*0568*/ 	.word	0x00006e40


	//   ....[147]....
        /*056c*/ 	.word	0x00006eb0


	//   ....[148]....
        /*0570*/ 	.word	0x00006f40


	//   ....[149]....
        /*0574*/ 	.word	0x00006fb0


	//   ....[150]....
        /*0578*/ 	.word	0x00007030


	//   ....[151]....
        /*057c*/ 	.word	0x000070f0


	//----- nvinfo : EIATTR_VRC_CTA_INIT_COUNT
	.align		4
.L_83:
        /*0580*/ 	.byte	0x02, 0x4a
	.zero		1
	.zero		1


	//----- nvinfo : EIATTR_EXIT_INSTR_OFFSETS
	.align		4
        /*0584*/ 	.byte	0x04, 0x1c
        /*0586*/ 	.short	(.L_85 - .L_84)


	//   ....[0]....
.L_84:
        /*0588*/ 	.word	0x00002140


	//   ....[1]....
        /*058c*/ 	.word	0x00002310


	//   ....[2]....
        /*0590*/ 	.word	0x00002550


	//   ....[3]....
        /*0594*/ 	.word	0x00002790


	//   ....[4]....
        /*0598*/ 	.word	0x00002800


	//   ....[5]....
        /*059c*/ 	.word	0x00002820


	//   ....[6]....
        /*05a0*/ 	.word	0x00005320


	//   ....[7]....
        /*05a4*/ 	.word	0x000053f0


	//----- nvinfo : EIATTR_MAX_THREADS
	.align		4
.L_85:
        /*05a8*/ 	.byte	0x04, 0x05
        /*05aa*/ 	.short	(.L_87 - .L_86)
.L_86:
        /*05ac*/ 	.word	0x00000080
        /*05b0*/ 	.word	0x00000001
        /*05b4*/ 	.word	0x00000001


	//----- nvinfo : EIATTR_CRS_STACK_SIZE
	.align		4
.L_87:
        /*05b8*/ 	.byte	0x04, 0x1e
        /*05ba*/ 	.short	(.L_89 - .L_88)
.L_88:
        /*05bc*/ 	.word	0x00000000


	//----- nvinfo : EIATTR_CBANK_PARAM_SIZE
	.align		4
.L_89:
        /*05c0*/ 	.byte	0x03, 0x19
        /*05c2*/ 	.short	0x003c


	//----- nvinfo : EIATTR_PARAM_CBANK
	.align		4
        /*05c4*/ 	.byte	0x04, 0x0a
        /*05c6*/ 	.short	(.L_91 - .L_90)
	.align		4
.L_90:
        /*05c8*/ 	.word	index@(.nv.constant0._ZN3cub18CUB_300001_SM_10006detail6reduce23DeviceReduceByKeyKernelINS1_13reduce_by_key10policy_hubI9CustomMiniiE10Policy1000EPiS9_S9_S9_S9_NS0_24ReduceByKeyScanTileStateIijLb1EEEN4cuda3std3__48equal_toIvEES6_jiEEvT0_T1_T2_T3_T4_T5_iT6_T7_T8_)
        /*05cc*/ 	.short	0x0380
        /*05ce*/ 	.short	0x003c


	//----- nvinfo : EIATTR_SW_WAR
	.align		4
.L_91:
        /*05d0*/ 	.byte	0x04, 0x36
        /*05d2*/ 	.short	(.L_93 - .L_92)
.L_92:
        /*05d4*/ 	.word	0x00000008
.L_93:


//--------------------- .nv.info._ZN3cub18CUB_300001_SM_10006detail4scan23DeviceCompactInitKernelINS0_24ReduceByKeyScanTileStateIijLb1EEEPiEEvT_iT0_ --------------------------
	.section	.nv.info._ZN3cub18CUB_300001_SM_10006detail4scan23DeviceCompactInitKernelINS0_24ReduceByKeyScanTileStateIijLb1EEEPiEEvT_iT0_,"",@"SHT_CUDA_INFO"
	.sectionflags	@""
	.align	4


	//----- nvinfo : EIATTR_CUDA_API_VERSION
	.align		4
        /*0000*/ 	.byte	0x04, 0x37
        /*0002*/ 	.short	(.L_95 - .L_94)
.L_94:
        /*0004*/ 	.word	0x00000082


	//----- nvinfo : EIATTR_KPARAM_INFO
	.align		4
.L_95:
        /*0008*/ 	.byte	0x04, 0x17
        /*000a*/ 	.short	(.L_97 - .L_96)
.L_96:
        /*000c*/ 	.word	0x00000000
        /*0010*/ 	.short	0x0002
        /*0012*/ 	.short	0x0010
        /*0014*/ 	.byte	0x00, 0xf5, 0x21, 0x00


	//----- nvinfo : EIATTR_KPARAM_INFO
	.align		4
.L_97:
        /*0018*/ 	.byte	0x04, 0x17
        /*001a*/ 	.short	(.L_99 - .L_98)
.L_98:
        /*001c*/ 	.word	0x00000000
        /*0020*/ 	.short	0x0001
        /*0022*/ 	.short	0x0008
        /*0024*/ 	.byte	0x00, 0xf0, 0x11, 0x00


	//----- nvinfo : EIATTR_KPARAM_INFO
	.align		4
.L_99:
        /*0028*/ 	.byte	0x04, 0x17
        /*002a*/ 	.short	(.L_101 - .L_100)
.L_100:
        /*002c*/ 	.word	0x00000000
        /*0030*/ 	.short	0x0000
        /*0032*/ 	.short	0x0000
        /*0034*/ 	.byte	0x00, 0xf0, 0x21, 0x00


	//----- nvinfo : EIATTR_SPARSE_MMA_MASK
	.align		4
.L_101:
        /*0038*/ 	.byte	0x03, 0x50
        /*003a*/ 	.short	0x0000


	//----- nvinfo : EIATTR_MAXREG_COUNT
	.align		4
        /*003c*/ 	.byte	0x03, 0x1b
        /*003e*/ 	.short	0x00ff


	//----- nvinfo : EIATTR_MERCURY_ISA_VERSION
	.align		4
        /*0040*/ 	.byte	0x03, 0x5f
        /*0042*/ 	.short	0x0101


	//----- nvinfo : EIATTR_VRC_CTA_INIT_COUNT
	.align		4
        /*0044*/ 	.byte	0x02, 0x4a
	.zero		1
	.zero		1


	//----- nvinfo : EIATTR_EXIT_INSTR_OFFSETS
	.align		4
        /*0048*/ 	.byte	0x04, 0x1c
        /*004a*/ 	.short	(.L_103 - .L_102)


	//   ....[0]....
.L_102:
        /*004c*/ 	.word	0x00000140


	//   ....[1]....
        /*0050*/ 	.word	0x00000170


	//----- nvinfo : EIATTR_CBANK_PARAM_SIZE
	.align		4
.L_103:
        /*0054*/ 	.byte	0x03, 0x19
        /*0056*/ 	.short	0x0018


	//----- nvinfo : EIATTR_PARAM_CBANK
	.align		4
        /*0058*/ 	.byte	0x04, 0x0a
        /*005a*/ 	.short	(.L_105 - .L_104)
	.align		4
.L_104:
        /*005c*/ 	.word	index@(.nv.constant0._ZN3cub18CUB_300001_SM_10006detail4scan23DeviceCompactInitKernelINS0_24ReduceByKeyScanTileStateIijLb1EEEPiEEvT_iT0_)
        /*0060*/ 	.short	0x0380
        /*0062*/ 	.short	0x0018


	//----- nvinfo : EIATTR_SW_WAR
	.align		4
.L_105:
        /*0064*/ 	.byte	0x04, 0x36
        /*0066*/ 	.short	(.L_107 - .L_106)
.L_106:
        /*0068*/ 	.word	0x00000008
.L_107:


//--------------------- .nv.info._ZN3cub18CUB_300001_SM_10006detail11EmptyKernelIvEEvv --------------------------
	.section	.nv.info._ZN3cub18CUB_300001_SM_10006detail11EmptyKernelIvEEvv,"",@"SHT_CUDA_INFO"
	.sectionflags	@""
	.align	4


	//----- nvinfo : EIATTR_CUDA_API_VERSION
	.align		4
        /*0000*/ 	.byte	0x04, 0x37
        /*0002*/ 	.short	(.L_109 - .L_108)
.L_108:
        /*0004*/ 	.word	0x00000082


	//----- nvinfo : EIATTR_SPARSE_MMA_MASK
	.align		4
.L_109:
        /*0008*/ 	.byte	0x03, 0x50
        /*000a*/ 	.short	0x0000


	//----- nvinfo : EIATTR_MAXREG_COUNT
	.align		4
        /*000c*/ 	.byte	0x03, 0x1b
        /*000e*/ 	.short	0x00ff


	//----- nvinfo : EIATTR_MERCURY_ISA_VERSION
	.align		4
        /*0010*/ 	.byte	0x03, 0x5f
        /*0012*/ 	.short	0x0101


	//----- nvinfo : EIATTR_VRC_CTA_INIT_COUNT
	.align		4
        /*0014*/ 	.byte	0x02, 0x4a
	.zero		1
	.zero		1


	//----- nvinfo : EIATTR_EXIT_INSTR_OFFSETS
	.align		4
        /*0018*/ 	.byte	0x04, 0x1c
        /*001a*/ 	.short	(.L_111 - .L_110)


	//   ....[0]....
.L_110:
        /*001c*/ 	.word	0x00000010


	//----- nvinfo : EIATTR_SW_WAR
	.align		4
.L_111:
        /*0020*/ 	.byte	0x04, 0x36
        /*0022*/ 	.short	(.L_113 - .L_112)
.L_112:
        /*0024*/ 	.word	0x00000008
.L_113:


//--------------------- .nv.callgraph             --------------------------
	.section	.nv.callgraph,"",@"SHT_CUDA_CALLGRAPH"
	.align	4
	.sectionentsize	8
	.align		4
        /*0000*/ 	.word	0x00000000
	.align		4
        /*0004*/ 	.word	0xffffffff
	.align		4
        /*0008*/ 	.word	0x00000000
	.align		4
        /*000c*/ 	.word	0xfffffffe
	.align		4
        /*0010*/ 	.word	0x00000000
	.align		4
        /*0014*/ 	.word	0xfffffffd
	.align		4
        /*0018*/ 	.word	0x00000000
	.align		4
        /*001c*/ 	.word	0xfffffffc


//--------------------- .nv.constant4             --------------------------
	.section	.nv.constant4,"a",@progbits
	.align	8
	.align		8
.nv.constant4:
        /*0000*/ 	.dword	_ZN34_INTERNAL_7a592d93_4_k_cu_c05398d54cuda3std3__45__cpo5beginE
	.align		8
        /*0008*/ 	.dword	_ZN34_INTERNAL_7a592d93_4_k_cu_c05398d54cuda3std3__45__cpo3endE
	.align		8
        /*0010*/ 	.dword	_ZN34_INTERNAL_7a592d93_4_k_cu_c05398d54cuda3std3__45__cpo6cbeginE
	.align		8
        /*0018*/ 	.dword	_ZN34_INTERNAL_7a592d93_4_k_cu_c05398d54cuda3std3__45__cpo4cendE
	.align		8
        /*0020*/ 	.dword	_ZN34_INTERNAL_7a592d93_4_k_cu_c05398d54cuda3std3__45__cpo6rbeginE
	.align		8
        /*0028*/ 	.dword	_ZN34_INTERNAL_7a592d93_4_k_cu_c05398d54cuda3std3__45__cpo4rendE
	.align		8
        /*0030*/ 	.dword	_ZN34_INTERNAL_7a592d93_4_k_cu_c05398d54cuda3std3__45__cpo7crbeginE
	.align		8
        /*0038*/ 	.dword	_ZN34_INTERNAL_7a592d93_4_k_cu_c05398d54cuda3std3__45__cpo5crendE
	.align		8
        /*0040*/ 	.dword	_ZN34_INTERNAL_7a592d93_4_k_cu_c05398d54cuda3std3__436_GLOBAL__N__7a592d93_4_k_cu_c05398d56ignoreE
	.align		8
        /*0048*/ 	.dword	_ZN34_INTERNAL_7a592d93_4_k_cu_c05398d54cuda3std3__419piecewise_constructE
	.align		8
        /*0050*/ 	.dword	_ZN34_INTERNAL_7a592d93_4_k_cu_c05398d54cuda3std3__48in_placeE
	.align		8
        /*0058*/ 	.dword	_ZN34_INTERNAL_7a592d93_4_k_cu_c05398d54cuda3std3__420unreachable_sentinelE
	.align		8
        /*0060*/ 	.dword	_ZN34_INTERNAL_7a592d93_4_k_cu_c05398d54cuda3std3__47nulloptE
	.align		8
        /*0068*/ 	.dword	_ZN34_INTERNAL_7a592d93_4_k_cu_c05398d54cuda3std3__48unexpectE
	.align		8
        /*0070*/ 	.dword	_ZN34_INTERNAL_7a592d93_4_k_cu_c05398d54cuda3std6ranges3__45__cpo4swapE
	.align		8
        /*0078*/ 	.dword	_ZN34_INTERNAL_7a592d93_4_k_cu_c05398d54cuda3std6ranges3__45__cpo9iter_moveE
	.align		8
        /*0080*/ 	.dword	_ZN34_INTERNAL_7a592d93_4_k_cu_c05398d54cuda3std6ranges3__45__cpo5beginE
	.align		8
        /*0088*/ 	.dword	_ZN34_INTERNAL_7a592d93_4_k_cu_c05398d54cuda3std6ranges3__45__cpo3endE
	.align		8
        /*0090*/ 	.dword	_ZN34_INTERNAL_7a592d93_4_k_cu_c05398d54cuda3std6ranges3__45__cpo6cbeginE
	.align		8
        /*0098*/ 	.dword	_ZN34_INTERNAL_7a592d93_4_k_cu_c05398d54cuda3std6ranges3__45__cpo4cendE
	.align		8
        /*00a0*/ 	.dword	_ZN34_INTERNAL_7a592d93_4_k_cu_c05398d54cuda3std6ranges3__45__cpo7advanceE
	.align		8
        /*00a8*/ 	.dword	_ZN34_INTERNAL_7a592d93_4_k_cu_c05398d54cuda3std6ranges3__45__cpo9iter_swapE
	.align		8
        /*00b0*/ 	.dword	_ZN34_INTERNAL_7a592d93_4_k_cu_c05398d54cuda3std6ranges3__45__cpo4nextE
	.align		8
        /*00b8*/ 	.dword	_ZN34_INTERNAL_7a592d93_4_k_cu_c05398d54cuda3std6ranges3__45__cpo4prevE
	.align		8
        /*00c0*/ 	.dword	_ZN34_INTERNAL_7a592d93_4_k_cu_c05398d54cuda3std6ranges3__45__cpo4dataE
	.align		8
        /*00c8*/ 	.dword	_ZN34_INTERNAL_7a592d93_4_k_cu_c05398d54cuda3std6ranges3__45__cpo5cdataE
	.align		8
        /*00d0*/ 	.dword	_ZN34_INTERNAL_7a592d93_4_k_cu_c05398d54cuda3std6ranges3__45__cpo4sizeE
	.align		8
        /*00d8*/ 	.dword	_ZN34_INTERNAL_7a592d93_4_k_cu_c05398d54cuda3std6ranges3__45__cpo5ssizeE
	.align		8
        /*00e0*/ 	.dword	_ZN34_INTERNAL_7a592d93_4_k_cu_c05398d54cuda3std6ranges3__45__cpo8distanceE
	.align		8
        /*00e8*/ 	.dword	_ZN34_INTERNAL_7a592d93_4_k_cu_c05398d56thrust24THRUST_300001_SM_1000_NS6system6detail10sequential3seqE
	.align		8
        /*00f0*/ 	.dword	_ZN34_INTERNAL_7a592d93_4_k_cu_c05398d56thrust24THRUST_300001_SM_1000_NS12placeholders2_1E
	.align		8
        /*00f8*/ 	.dword	_ZN34_INTERNAL_7a592d93_4_k_cu_c05398d56thrust24THRUST_300001_SM_1000_NS12placeholders2_2E
	.align		8
        /*0100*/ 	.dword	_ZN34_INTERNAL_7a592d93_4_k_cu_c05398d56thrust24THRUST_300001_SM_1000_NS12placeholders2_3E
	.align		8
        /*0108*/ 	.dword	_ZN34_INTERNAL_7a592d93_4_k_cu_c05398d56thrust24THRUST_300001_SM_1000_NS12placeholders2_4E
	.align		8
        /*0110*/ 	.dword	_ZN34_INTERNAL_7a592d93_4_k_cu_c05398d56thrust24THRUST_300001_SM_1000_NS12placeholders2_5E
	.align		8
        /*0118*/ 	.dword	_ZN34_INTERNAL_7a592d93_4_k_cu_c05398d56thrust24THRUST_300001_SM_1000_NS12placeholders2_6E
	.align		8
        /*0120*/ 	.dword	_ZN34_INTERNAL_7a592d93_4_k_cu_c05398d56thrust24THRUST_300001_SM_1000_NS12placeholders2_7E
	.align		8
        /*0128*/ 	.dword	_ZN34_INTERNAL_7a592d93_4_k_cu_c05398d56thrust24THRUST_300001_SM_1000_NS12placeholders2_8E
	.align		8
        /*0130*/ 	.dword	_ZN34_INTERNAL_7a592d93_4_k_cu_c05398d56thrust24THRUST_300001_SM_1000_NS12placeholders2_9E
	.align		8
        /*0138*/ 	.dword	_ZN34_INTERNAL_7a592d93_4_k_cu_c05398d56thrust24THRUST_300001_SM_1000_NS12placeholders3_10E


//--------------------- .text._ZN3cub18CUB_300001_SM_10006detail6reduce23DeviceReduceByKeyKernelINS1_13reduce_by_key10policy_hubI9CustomMiniiE10Policy1000EPiS9_S9_S9_S9_NS0_24ReduceByKeyScanTileStateIijLb1EEEN4cuda3std3__48equal_toIvEES6_jiEEvT0_T1_T2_T3_T4_T5_iT6_T7_T8_ --------------------------
	.section	.text._ZN3cub18CUB_300001_SM_10006detail6reduce23DeviceReduceByKeyKernelINS1_13reduce_by_key10policy_hubI9CustomMiniiE10Policy1000EPiS9_S9_S9_S9_NS0_24ReduceByKeyScanTileStateIijLb1EEEN4cuda3std3__48equal_toIvEES6_jiEEvT0_T1_T2_T3_T4_T5_iT6_T7_T8_,"ax",@progbits
	.align	128
        .global         _ZN3cub18CUB_300001_SM_10006detail6reduce23DeviceReduceByKeyKernelINS1_13reduce_by_key10policy_hubI9CustomMiniiE10Policy1000EPiS9_S9_S9_S9_NS0_24ReduceByKeyScanTileStateIijLb1EEEN4cuda3std3__48equal_toIvEES6_jiEEvT0_T1_T2_T3_T4_T5_iT6_T7_T8_
        .type           _ZN3cub18CUB_300001_SM_10006detail6reduce23DeviceReduceByKeyKernelINS1_13reduce_by_key10policy_hubI9CustomMiniiE10Policy1000EPiS9_S9_S9_S9_NS0_24ReduceByKeyScanTileStateIijLb1EEEN4cuda3std3__48equal_toIvEES6_jiEEvT0_T1_T2_T3_T4_T5_iT6_T7_T8_,@function
        .size           _ZN3cub18CUB_300001_SM_10006detail6reduce23DeviceReduceByKeyKernelINS1_13reduce_by_key10policy_hubI9CustomMiniiE10Policy1000EPiS9_S9_S9_S9_NS0_24ReduceByKeyScanTileStateIijLb1EEEN4cuda3std3__48equal_toIvEES6_jiEEvT0_T1_T2_T3_T4_T5_iT6_T7_T8_,(.L_x_125 - _ZN3cub18CUB_300001_SM_10006detail6reduce23DeviceReduceByKeyKernelINS1_13reduce_by_key10policy_hubI9CustomMiniiE10Policy1000EPiS9_S9_S9_S9_NS0_24ReduceByKeyScanTileStateIijLb1EEEN4cuda3std3__48equal_toIvEES6_jiEEvT0_T1_T2_T3_T4_T5_iT6_T7_T8_)
        .other          _ZN3cub18CUB_300001_SM_10006detail6reduce23DeviceReduceByKeyKernelINS1_13reduce_by_key10policy_hubI9CustomMiniiE10Policy1000EPiS9_S9_S9_S9_NS0_24ReduceByKeyScanTileStateIijLb1EEEN4cuda3std3__48equal_toIvEES6_jiEEvT0_T1_T2_T3_T4_T5_iT6_T7_T8_,@"STO_CUDA_ENTRY STV_DEFAULT"
_ZN3cub18CUB_300001_SM_10006detail6reduce23DeviceReduceByKeyKernelINS1_13reduce_by_key10policy_hubI9CustomMiniiE10Policy1000EPiS9_S9_S9_S9_NS0_24ReduceByKeyScanTileStateIijLb1EEEN4cuda3std3__48equal_toIvEES6_jiEEvT0_T1_T2_T3_T4_T5_iT6_T7_T8_:
.text._ZN3cub18CUB_300001_SM_10006detail6reduce23DeviceReduceByKeyKernelINS1_13reduce_by_key10policy_hubI9CustomMiniiE10Policy1000EPiS9_S9_S9_S9_NS0_24ReduceByKeyScanTileStateIijLb1EEEN4cuda3std3__48equal_toIvEES6_jiEEvT0_T1_T2_T3_T4_T5_iT6_T7_T8_:
[----:B------:R-:W-:Y:S08]  /*0000*/  LDC R1, c[0x0][0x37c] ;  /* 0x0000df00ff017b82 */ /* 0x000ff00000000800 */
[----:B------:R-:W0:Y:S01]  /*0010*/  S2UR UR7, SR_CTAID.X ;  /* 0x00000000000779c3 */ /* 0x000e220000002500 */
[----:B------:R-:W1:Y:S01]  /*0020*/  LDCU UR4, c[0x0][0x3b8] ;  /* 0x00007700ff0477ac */ /* 0x000e620008000800 */
[----:B------:R-:W2:Y:S06]  /*0030*/  LDCU.64 UR8, c[0x0][0x358] ;  /* 0x00006b00ff0877ac */ /* 0x000eac0008000a00 */
[----:B------:R-:W0:Y:S02]  /*0040*/  LDC R5, c[0x0][0x3b0] ;  /* 0x0000ec00ff057b82 */ /* 0x000e240000000800 */
[----:B0-----:R-:W-:-:S04]  /*0050*/  VIADD R5, R5, UR7 ;  /* 0x0000000705057c36 */ /* 0x001fc80008000000 */
[----:B------:R-:W-:-:S05]  /*0060*/  IMAD R2, R5, 0x300, RZ ;  /* 0x0000030005027824 */ /* 0x000fca00078e02ff */
[----:B-1----:R-:W-:-:S04]  /*0070*/  IADD3 R0, PT, PT, -R2, UR4, RZ ;  /* 0x0000000402007c10 */ /* 0x002fc8000fffe1ff */
[----:B------:R-:W-:-:S13]  /*0080*/  ISETP.GE.U32.AND P0, PT, R0, 0x301, PT ;  /* 0x000003010000780c */ /* 0x000fda0003f06070 */
[----:B--2---:R-:W-:Y:S05]  /*0090*/  @!P0 BRA `(.L_x_0) ;  /* 0x0000002400dc8947 */ /* 0x004fea0003800000 */
[----:B------:R-:W0:Y:S01]  /*00a0*/  S2R R24, SR_TID.X ;  /* 0x0000000000187919 */ /* 0x000e220000002100 */
[----:B------:R-:W1:Y:S01]  /*00b0*/  LDCU.64 UR4, c[0x0][0x380] ;  /* 0x00007000ff0477ac */ /* 0x000e620008000a00 */
[----:B0-----:R-:W-:-:S05]  /*00c0*/  IMAD R3, R24, 0x6, RZ ;  /* 0x0000000618037824 */ /* 0x001fca00078e02ff */
[----:B------:R-:W-:-:S05]  /*00d0*/  IADD3 R0, P0, PT, R3, R2, RZ ;  /* 0x0000000203007210 */ /* 0x000fca0007f1e0ff */
[----:B------:R-:W-:Y:S02]  /*00e0*/  IMAD.X R3, RZ, RZ, RZ, P0 ;  /* 0x000000ffff037224 */ /* 0x000fe400000e06ff */
[----:B------:R-:W-:-:S03]  /*00f0*/  IMAD.SHL.U32 R18, R0, 0x4, RZ ;  /* 0x0000000400127824 */ /* 0x000fc600078e00ff */
[----:B------:R-:W-:Y:S02]  /*0100*/  SHF.L.U64.HI R0, R0, 0x2, R3 ;  /* 0x0000000200007819 */ /* 0x000fe40000010203 */
[----:B-1----:R-:W-:-:S04]  /*0110*/  IADD3 R16, P0, PT, R18, UR4, RZ ;  /* 0x0000000412107c10 */ /* 0x002fc8000ff1e0ff */
[----:B------:R-:W-:-:S05]  /*0120*/  IADD3.X R17, PT, PT, R0, UR5, RZ, P0, !PT ;  /* 0x0000000500117c10 */ /* 0x000fca00087fe4ff */
[----:B------:R0:W5:Y:S01]  /*0130*/  LDG.E R25, desc[UR8][R16.64+0x14] ;  /* 0x0000140810197981 */ /* 0x000162000c1e1900 */
[----:B------:R-:W-:-:S03]  /*0140*/  ISETP.NE.AND P0, PT, R24, RZ, PT ;  /* 0x000000ff1800720c */ /* 0x000fc60003f05270 */
[----:B------:R0:W5:Y:S01]  /*0150*/  LDG.E R4, desc[UR8][R16.64] ;  /* 0x0000000810047981 */ /* 0x000162000c1e1900 */
[----:B------:R-:W-:Y:S09]  /*0160*/  BSSY.RECONVERGENT B0, `(.L_x_1) ;  /* 0x0000009000007945 */ /* 0x000ff20003800200 */
[----:B0-----:R-:W-:Y:S05]  /*0170*/  @P0 BRA `(.L_x_2) ;  /* 0x00000000001c0947 */ /* 0x001fea0003800000 */
[----:B------:R-:W-:Y:S01]  /*0180*/  ISETP.NE.AND P0, PT, R5, RZ, PT ;  /* 0x000000ff0500720c */ /* 0x000fe20003f05270 */
[----:B-----5:R-:W-:-:S12]  /*0190*/  IMAD.MOV.U32 R14, RZ, RZ, R4 ;  /* 0x000000ffff0e7224 */ /* 0x020fd800078e0004 */
[----:B------:R-:W-:Y:S05]  /*01a0*/  @!P0 BRA `(.L_x_2) ;  /* 0x0000000000108947 */ /* 0x000fea0003800000 */
[----:B------:R-:W0:Y:S01]  /*01b0*/  LDC.64 R14, c[0x0][0x380] ;  /* 0x0000e000ff0e7b82 */ /* 0x000e220000000a00 */
[----:B------:R-:W-:-:S04]  /*01c0*/  VIADD R3, R2, 0xffffffff ;  /* 0xffffffff02037836 */ /* 0x000fc80000000000 */
[----:B0-----:R-:W-:-:S06]  /*01d0*/  IMAD.WIDE.U32 R14, R3, 0x4, R14 ;  /* 0x00000004030e7825 */ /* 0x001fcc00078e000e */
[----:B------:R0:W5:Y:S02]  /*01e0*/  LDG.E R14, desc[UR8][R14.64] ;  /* 0x000000080e0e7981 */ /* 0x000164000c1e1900 */
.L_x_2:
[----:B------:R-:W-:Y:S05]  /*01f0*/  BSYNC.RECONVERGENT B0 ;  /* 0x0000000000007941 */ /* 0x000fea0003800200 */
.L_x_1:
[----:B------:R-:W2:Y:S01]  /*0200*/  LDG.E R6, desc[UR8][R16.64+0x4] ;  /* 0x0000040810067981 */ /* 0x000ea2000c1e1900 */
[----:B------:R-:W1:Y:S03]  /*0210*/  LDCU.64 UR4, c[0x0][0x390] ;  /* 0x00007200ff0477ac */ /* 0x000e660008000a00 */
[----:B------:R-:W3:Y:S04]  /*0220*/  LDG.E R8, desc[UR8][R16.64+0x8] ;  /* 0x0000080810087981 */ /* 0x000ee8000c1e1900 */
[----:B------:R-:W4:Y:S04]  /*0230*/  LDG.E R10, desc[UR8][R16.64+0xc] ;  /* 0x00000c08100a7981 */ /* 0x000f28000c1e1900 */
[----:B------:R0:W4:Y:S01]  /*0240*/  LDG.E R12, desc[UR8][R16.64+0x10] ;  /* 0x00001008100c7981 */ /* 0x000122000c1e1900 */
[----:B-1----:R-:W-:-:S04]  /*0250*/  IADD3 R18, P0, PT, R18, UR4, RZ ;  /* 0x0000000412127c10 */ /* 0x002fc8000ff1e0ff */
[----:B------:R-:W-:Y:S01]  /*0260*/  IADD3.X R19, PT, PT, R0, UR5, RZ, P0, !PT ;  /* 0x0000000500137c10 */ /* 0x000fe200087fe4ff */
[----:B------:R-:W-:Y:S08]  /*0270*/  BAR.SYNC.DEFER_BLOCKING 0x0 ;  /* 0x0000000000007b1d */ /* 0x000ff00000010000 */
[----:B------:R-:W1:Y:S01]  /*0280*/  S2UR UR5, SR_CgaCtaId ;  /* 0x00000000000579c3 */ /* 0x000e620000008800 */
[----:B------:R-:W-:Y:S01]  /*0290*/  UMOV UR4, 0x400 ;  /* 0x0000040000047882 */ /* 0x000fe20000000000 */
[----:B------:R-:W5:Y:S04]  /*02a0*/  LDG.E R2, desc[UR8][R18.64] ;  /* 0x0000000812027981 */ /* 0x000f68000c1e1900 */
[----:B------:R-:W5:Y:S04]  /*02b0*/  LDG.E R7, desc[UR8][R18.64+0x4] ;  /* 0x0000040812077981 */ /* 0x000f68000c1e1900 */
[----:B------:R-:W5:Y:S04]  /*02c0*/  LDG.E R9, desc[UR8][R18.64+0x8] ;  /* 0x0000080812097981 */ /* 0x000f68000c1e1900 */
[----:B------:R-:W5:Y:S04]  /*02d0*/  LDG.E R11, desc[UR8][R18.64+0xc] ;  /* 0x00000c08120b7981 */ /* 0x000f68000c1e1900 */
[----:B------:R-:W5:Y:S04]  /*02e0*/  LDG.E R13, desc[UR8][R18.64+0x10] ;  /* 0x00001008120d7981 */ /* 0x000f68000c1e1900 */
[----:B------:R0:W5:Y:S01]  /*02f0*/  LDG.E R32, desc[UR8][R18.64+0x14] ;  /* 0x0000140812207981 */ /* 0x000162000c1e1900 */
[----:B-1----:R-:W-:-:S06]  /*0300*/  ULEA UR4, UR5, UR4, 0x18 ;  /* 0x0000000405047291 */ /* 0x002fcc000f8ec0ff */
[C---:B0-----:R-:W-:Y:S01]  /*0310*/  LEA R16, R24.reuse, UR4, 0x2 ;  /* 0x0000000418107c11 */ /* 0x041fe2000f8e10ff */
[----:B------:R-:W-:Y:S01]  /*0320*/  BAR.SYNC.DEFER_BLOCKING 0x0 ;  /* 0x0000000000007b1d */ /* 0x000fe20000010000 */
[----:B------:R-:W-:-:S05]  /*0330*/  ISETP.NE.AND P1, PT, R24, RZ, PT ;  /* 0x000000ff1800720c */ /* 0x000fca0003f25270 */
[----:B-----5:R-:W-:Y:S02]  /*0340*/  STS [R16+0x25c], R25 ;  /* 0x00025c1910007388 */ /* 0x020fe40000000800 */
[----:B------:R-:W-:Y:S06]  /*0350*/  BAR.SYNC.DEFER_BLOCKING 0x0 ;  /* 0x0000000000007b1d */ /* 0x000fec0000010000 */
[----:B------:R-:W0:Y:S01]  /*0360*/  @P1 LDS R14, [R16+0x258] ;  /* 0x00025800100e1984 */ /* 0x000e220000000800 */
[C---:B------:R-:W-:Y:S02]  /*0370*/  ISETP.NE.AND P6, PT, R5.reuse, RZ, PT ;  /* 0x000000ff0500720c */ /* 0x040fe40003fc5270 */
[----:B------:R-:W-:-:S02]  /*0380*/  LOP3.LUT P0, RZ, R5, R24, RZ, 0xfc, !PT ;  /* 0x0000001805ff7212 */ /* 0x000fc4000780fcff */
[----:B------:R-:W-:Y:S01]  /*0390*/  P2R R0, PR, RZ, 0x2 ;  /* 0x00000002ff007803 */ /* 0x000fe20000000000 */
[----:B------:R-:W-:Y:S01]  /*03a0*/  BSSY B0, `(.L_x_3) ;  /* 0x00001b3000007945 */ /* 0x000fe20003800000 */
[----:B0-----:R-:W-:-:S04]  /*03b0*/  ISETP.NE.AND P0, PT, R14, R4, P0 ;  /* 0x000000040e00720c */ /* 0x001fc80000705270 */
[----:B------:R-:W-:Y:S02]  /*03c0*/  SEL R19, RZ, 0x1, !P0 ;  /* 0x00000001ff137807 */ /* 0x000fe40004000000 */
[----:B--2---:R-:W-:Y:S02]  /*03d0*/  ISETP.NE.AND P5, PT, R4, R6, PT ;  /* 0x000000060400720c */ /* 0x004fe40003fa5270 */
[----:B---3--:R-:W-:Y:S02]  /*03e0*/  ISETP.NE.AND P4, PT, R6, R8, PT ;  /* 0x000000080600720c */ /* 0x008fe40003f85270 */
[----:B----4-:R-:W-:Y:S02]  /*03f0*/  ISETP.NE.AND P2, PT, R8, R10, PT ;  /* 0x0000000a0800720c */ /* 0x010fe40003f45270 */
[----:B------:R-:W-:Y:S02]  /*0400*/  ISETP.NE.AND P3, PT, R10, R12, PT ;  /* 0x0000000c0a00720c */ /* 0x000fe40003f65270 */
[----:B------:R-:W-:-:S02]  /*0410*/  ISETP.NE.AND P1, PT, R12, R25, PT ;  /* 0x000000190c00720c */ /* 0x000fc40003f25270 */
[----:B------:R-:W-:Y:S02]  /*0420*/  SEL R17, RZ, 0x1, !P5 ;  /* 0x00000001ff117807 */ /* 0x000fe40006800000 */
[----:B------:R-:W-:Y:S02]  /*0430*/  SEL R18, RZ, 0x1, !P4 ;  /* 0x00000001ff127807 */ /* 0x000fe40006000000 */
[----:B------:R-:W-:Y:S02]  /*0440*/  SEL R0, RZ, 0x1, !P2 ;  /* 0x00000001ff007807 */ /* 0x000fe40005000000 */
[----:B------:R-:W-:Y:S02]  /*0450*/  SEL R3, RZ, 0x1, !P3 ;  /* 0x00000001ff037807 */ /* 0x000fe40005800000 */
[----:B------:R-:W-:Y:S01]  /*0460*/  SEL R15, RZ, 0x1, !P1 ;  /* 0x00000001ff0f7807 */ /* 0x000fe20004800000 */
[----:B------:R-:W-:Y:S06]  /*0470*/  @P6 BRA `(.L_x_4) ;  /* 0x0000000400d86947 */ /* 0x000fec0003800000 */
[----:B------:R-:W-:Y:S01]  /*0480*/  VIMNMX R16, PT, PT, R2, R7, PT ;  /* 0x0000000702107248 */ /* 0x000fe20003fe0100 */
[----:B------:R-:W0:Y:S01]  /*0490*/  S2R R30, SR_LANEID ;  /* 0x00000000001e7919 */ /* 0x000e220000000000 */
[----:B------:R-:W-:Y:S02]  /*04a0*/  IADD3 R17, PT, PT, R18, R19, R17 ;  /* 0x0000001312117210 */ /* 0x000fe40007ffe011 */
[----:B------:R-:W-:Y:S02]  /*04b0*/  SEL R16, R7, R16, P5 ;  /* 0x0000001007107207 */ /* 0x000fe40002800000 */
[----:B------:R-:W-:Y:S02]  /*04c0*/  IADD3 R18, PT, PT, R3, R17, R0 ;  /* 0x0000001103127210 */ /* 0x000fe40007ffe000 */
[----:B------:R-:W-:Y:S02]  /*04d0*/  VIMNMX R16, PT, PT, R9, R16, PT ;  /* 0x0000001009107248 */ /* 0x000fe40003fe0100 */
[----:B------:R-:W-:Y:S01]  /*04e0*/  P2R R27, PR, RZ, 0x20 ;  /* 0x00000020ff1b7803 */ /* 0x000fe20000000000 */
[----:B------:R-:W-:Y:S01]  /*04f0*/  IMAD.IADD R18, R15, 0x1, R18 ;  /* 0x000000010f127824 */ /* 0x000fe200078e0212 */
[----:B------:R-:W-:-:S04]  /*0500*/  SEL R16, R9, R16, P4 ;  /* 0x0000001009107207 */ /* 0x000fc80002000000 */
[C---:B------:R-:W-:Y:S02]  /*0510*/  VIMNMX R16, PT, PT, R11.reuse, R16, PT ;  /* 0x000000100b107248 */ /* 0x040fe40003fe0100 */
[----:B------:R-:W-:Y:S02]  /*0520*/  ISETP.NE.AND P6, PT, R18, RZ, PT ;  /* 0x000000ff1200720c */ /* 0x000fe40003fc5270 */
[----:B------:R-:W-:-:S04]  /*0530*/  SEL R16, R11, R16, P2 ;  /* 0x000000100b107207 */ /* 0x000fc80001000000 */
[----:B------:R-:W-:-:S04]  /*0540*/  VIMNMX R16, PT, PT, R13, R16, PT ;  /* 0x000000100d107248 */ /* 0x000fc80003fe0100 */
[----:B------:R-:W-:-:S04]  /*0550*/  SEL R5, R13, R16, P3 ;  /* 0x000000100d057207 */ /* 0x000fc80001800000 */
[----:B------:R-:W-:Y:S02]  /*0560*/  VIMNMX R5, PT, PT, R32, R5, PT ;  /* 0x0000000520057248 */ /* 0x000fe40003fe0100 */
[----:B0-----:R-:W-:Y:S02]  /*0570*/  ISETP.GE.AND P5, PT, R30, 0x10, PT ;  /* 0x000000101e00780c */ /* 0x001fe40003fa6270 */
[----:B------:R-:W-:Y:S02]  /*0580*/  SEL R16, R32, R5, P1 ;  /* 0x0000000520107207 */ /* 0x000fe40000800000 */
[----:B------:R-:W-:Y:S02]  /*0590*/  ISETP.GE.AND P1, PT, R30, 0x1, PT ;  /* 0x000000011e00780c */ /* 0x000fe40003f26270 */
[----:B------:R-:W-:Y:S01]  /*05a0*/  SHF.R.U32.HI R32, RZ, 0x5, R24 ;  /* 0x00000005ff207819 */ /* 0x000fe20000011618 */
[----:B------:R-:W0:Y:S02]  /*05b0*/  SHFL.UP PT, R5, R16, 0x1, RZ ;  /* 0x0420000010057989 */ /* 0x000e2400000e00ff */
[----:B0-----:R-:W-:-:S08]  /*05c0*/  VIMNMX R5, PT, PT, R16, R5, PT ;  /* 0x0000000510057248 */ /* 0x001fd00003fe0100 */
[----:B------:R-:W-:Y:S02]  /*05d0*/  @P1 SEL R16, R5, R16, !P6 ;  /* 0x0000001005101207 */ /* 0x000fe40007000000 */
[----:B------:R-:W0:Y:S04]  /*05e0*/  SHFL.UP PT, R5, R18, 0x1, RZ ;  /* 0x0420000012057989 */ /* 0x000e2800000e00ff */
[----:B------:R-:W1:Y:S01]  /*05f0*/  SHFL.UP PT, R15, R16, 0x2, RZ ;  /* 0x04400000100f7989 */ /* 0x000e6200000e00ff */
[----:B0-----:R-:W-:Y:S02]  /*0600*/  SEL R5, R5, RZ, P1 ;  /* 0x000000ff05057207 */ /* 0x001fe40000800000 */
[----:B------:R-:W-:Y:S02]  /*0610*/  ISETP.GE.AND P1, PT, R30, 0x2, PT ;  /* 0x000000021e00780c */ /* 0x000fe40003f26270 */
[----:B-1----:R-:W-:Y:S01]  /*0620*/  VIMNMX R15, PT, PT, R16, R15, PT ;  /* 0x0000000f100f7248 */ /* 0x002fe20003fe0100 */
[----:B------:R-:W-:-:S05]  /*0630*/  IMAD.IADD R5, R18, 0x1, R5 ;  /* 0x0000000112057824 */ /* 0x000fca00078e0205 */
[----:B------:R-:W-:-:S05]  /*0640*/  ISETP.NE.AND P6, PT, R5, RZ, PT ;  /* 0x000000ff0500720c */ /* 0x000fca0003fc5270 */
[----:B------:R-:W-:Y:S02]  /*0650*/  @P1 SEL R16, R15, R16, !P6 ;  /* 0x000000100f101207 */ /* 0x000fe40007000000 */
[----:B------:R-:W0:Y:S04]  /*0660*/  SHFL.UP PT, R15, R5, 0x2, RZ ;  /* 0x04400000050f7989 */ /* 0x000e2800000e00ff */
[----:B------:R-:W1:Y:S01]  /*0670*/  SHFL.UP PT, R17, R16, 0x4, RZ ;  /* 0x0480000010117989 */ /* 0x000e6200000e00ff */
[----:B0-----:R-:W-:Y:S02]  /*0680*/  SEL R20, R15, RZ, P1 ;  /* 0x000000ff0f147207 */ /* 0x001fe40000800000 */
[----:B------:R-:W-:Y:S02]  /*0690*/  ISETP.GE.AND P1, PT, R30, 0x4, PT ;  /* 0x000000041e00780c */ /* 0x000fe40003f26270 */
[----:B-1----:R-:W-:Y:S01]  /*06a0*/  VIMNMX R17, PT, PT, R16, R17, PT ;  /* 0x0000001110117248 */ /* 0x002fe20003fe0100 */
[----:B------:R-:W-:-:S05]  /*06b0*/  IMAD.IADD R20, R5, 0x1, R20 ;  /* 0x0000000105147824 */ /* 0x000fca00078e0214 */
[----:B------:R-:W0:Y:S01]  /*06c0*/  SHFL.UP PT, R15, R20, 0x4, RZ ;  /* 0x04800000140f7989 */ /* 0x000e2200000e00ff */
[----:B------:R-:W-:-:S04]  /*06d0*/  ISETP.NE.AND P6, PT, R20, RZ, PT ;  /* 0x000000ff1400720c */ /* 0x000fc80003fc5270 */
[----:B------:R-:W-:-:S05]  /*06e0*/  @P1 SEL R16, R17, R16, !P6 ;  /* 0x0000001011101207 */ /* 0x000fca0007000000 */
[----:B------:R-:W1:Y:S01]  /*06f0*/  SHFL.UP PT, R17, R16, 0x8, RZ ;  /* 0x0500000010117989 */ /* 0x000e6200000e00ff */
[----:B0-----:R-:W-:Y:S02]  /*0700*/  SEL R15, R15, RZ, P1 ;  /* 0x000000ff0f0f7207 */ /* 0x001fe40000800000 */
[----:B------:R-:W-:-:S03]  /*0710*/  ISETP.GE.AND P1, PT, R30, 0x8, PT ;  /* 0x000000081e00780c */ /* 0x000fc60003f26270 */
[----:B------:R-:W-:-:S05]  /*0720*/  IMAD.IADD R15, R20, 0x1, R15 ;  /* 0x00000001140f7824 */ /* 0x000fca00078e020f */
[----:B------:R-:W0:Y:S01]  /*0730*/  SHFL.UP PT, R5, R15, 0x8, RZ ;  /* 0x050000000f057989 */ /* 0x000e2200000e00ff */
[----:B-1----:R-:W-:Y:S02]  /*0740*/  VIMNMX R17, PT, PT, R16, R17, PT ;  /* 0x0000001110117248 */ /* 0x002fe40003fe0100 */
[----:B------:R-:W-:-:S04]  /*0750*/  ISETP.NE.AND P6, PT, R15, RZ, PT ;  /* 0x000000ff0f00720c */ /* 0x000fc80003fc5270 */
[----:B------:R-:W-:Y:S02]  /*0760*/  @P1 SEL R16, R17, R16, !P6 ;  /* 0x0000001011101207 */ /* 0x000fe40007000000 */
[----:B0-----:R-:W-:Y:S02]  /*0770*/  SEL R18, R5, RZ, P1 ;  /* 0x000000ff05127207 */ /* 0x001fe40000800000 */
[----:B------:R-:W-:-:S03]  /*0780*/  ISETP.GE.U32.AND P1, PT, R24, 0x20, PT ;  /* 0x000000201800780c */ /* 0x000fc60003f26070 */
[----:B------:R-:W-:-:S05]  /*0790*/  IMAD.IADD R18, R15, 0x1, R18 ;  /* 0x000000010f127824 */ /* 0x000fca00078e0212 */
[----:B------:R-:W0:Y:S02]  /*07a0*/  SHFL.UP PT, R5, R18, 0x10, RZ ;  /* 0x0600000012057989 */ /* 0x000e2400000e00ff */
[----:B0-----:R-:W-:Y:S02]  /*07b0*/  SEL R5, R5, RZ, P5 ;  /* 0x000000ff05057207 */ /* 0x001fe40002800000 */
[----:B------:R-:W-:-:S03]  /*07c0*/  PLOP3.LUT P5, PT, PT, PT, PT, 0x80, 0x8 ;  /* 0x000000000008781c */ /* 0x000fc60003faf070 */
[----:B------:R-:W-:Y:S02]  /*07d0*/  IMAD.IADD R28, R18, 0x1, R5 ;  /* 0x00000001121c7824 */ /* 0x000fe400078e0205 */
[----:B------:R-:W0:Y:S04]  /*07e0*/  SHFL.UP PT, R5, R16, 0x10, RZ ;  /* 0x0600000010057989 */ /* 0x000e2800000e00ff */
[----:B------:R-:W1:Y:S01]  /*07f0*/  SHFL.UP PT, R26, R28, 0x1, RZ ;  /* 0x042000001c1a7989 */ /* 0x000e6200000e00ff */
[----:B0-----:R-:W-:Y:S02]  /*0800*/  VIMNMX R5, PT, PT, R16, R5, PT ;  /* 0x0000000510057248 */ /* 0x001fe40003fe0100 */
[----:B-1----:R-:W-:-:S04]  /*0810*/  @P1 ISETP.NE.AND P6, PT, R26, RZ, PT ;  /* 0x000000ff1a00120c */ /* 0x002fc80003fc5270 */
[----:B------:R-:W-:Y:S02]  /*0820*/  @P1 PLOP3.LUT P5, PT, P6, PT, PT, 0x80, 0x8 ;  /* 0x000000000008181c */ /* 0x000fe400037af070 */
[----:B------:R-:W-:-:S04]  /*0830*/  ISETP.NE.AND P6, PT, R18, RZ, PT ;  /* 0x000000ff1200720c */ /* 0x000fc80003fc5270 */
[----:B------:R-:W-:Y:S02]  /*0840*/  SEL R29, R5, R16, !P6 ;  /* 0x00000010051d7207 */ /* 0x000fe40007000000 */
[----:B------:R-:W-:-:S13]  /*0850*/  ISETP.NE.AND P6, PT, R30, 0x1f, PT ;  /* 0x0000001f1e00780c */ /* 0x000fda0003fc5270 */
[----:B------:R-:W-:-:S05]  /*0860*/  @!P6 LEA R5, R32, UR4, 0x3 ;  /* 0x000000042005ec11 */ /* 0x000fca000f8e18ff */
[----:B------:R-:W-:Y:S01]  /*0870*/  @!P6 STS.64 [R5], R28 ;  /* 0x0000001c0500e388 */ /* 0x000fe20000000a00 */
[----:B------:R-:W-:Y:S01]  /*0880*/  BAR.SYNC.DEFER_BLOCKING 0x0 ;  /* 0x0000000000007b1d */ /* 0x000fe20000010000 */
[----:B------:R-:W-:-:S04]  /*0890*/  ISETP.GE.AND P6, PT, R30, 0x10, PT ;  /* 0x000000101e00780c */ /* 0x000fc80003fc6270 */
[----:B------:R-:W-:-:S05]  /*08a0*/  SEL R31, R16, R29, !P6 ;  /* 0x0000001d101f7207 */ /* 0x000fca0007000000 */
[----:B------:R-:W-:Y:S04]  /*08b0*/  SHFL.UP PT, R15, R31, 0x1, RZ ;  /* 0x042000001f0f7989 */ /* 0x000fe800000e00ff */
[----:B------:R-:W0:Y:S04]  /*08c0*/  LDS.128 R20, [UR4] ;  /* 0x00000004ff147984 */ /* 0x000e280008000c00 */
[----:B------:R-:W1:Y:S01]  /*08d0*/  LDS.128 R16, [UR4+0x10] ;  /* 0x00001004ff107984 */ /* 0x000e620008000c00 */
[----:B0-----:R-:W-:-:S13]  /*08e0*/  ISETP.NE.AND P6, PT, R22, RZ, PT ;  /* 0x000000ff1600720c */ /* 0x001fda0003fc5270 */
[----:B------:R-:W-:Y:S02]  /*08f0*/  @!P6 VIMNMX R23, PT, PT, R21, R23, PT ;  /* 0x000000171517e248 */ /* 0x000fe40003fe0100 */
[----:B-1----:R-:W-:-:S13]  /*0900*/  ISETP.NE.AND P6, PT, R16, RZ, PT ;  /* 0x000000ff1000720c */ /* 0x002fda0003fc5270 */
[----:B------:R-:W-:Y:S02]  /*0910*/  @!P6 VIMNMX R17, PT, PT, R23, R17, PT ;  /* 0x000000111711e248 */ /* 0x000fe40003fe0100 */
[----:B------:R-:W-:-:S04]  /*0920*/  ISETP.NE.AND P6, PT, R32, 0x2, PT ;  /* 0x000000022000780c */ /* 0x000fc80003fc5270 */
[----:B------:R-:W-:Y:S01]  /*0930*/  SEL R28, R23, R21, !P6 ;  /* 0x00000015171c7207 */ /* 0x000fe20007000000 */
[----:B------:R-:W-:Y:S01]  /*0940*/  IMAD.IADD R21, R20, 0x1, R22 ;  /* 0x0000000114157824 */ /* 0x000fe200078e0216 */
[----:B------:R-:W-:-:S04]  /*0950*/  ISETP.NE.AND P6, PT, R32, 0x3, PT ;  /* 0x000000032000780c */ /* 0x000fc80003fc5270 */
[----:B------:R-:W-:Y:S02]  /*0960*/  SEL R28, R17, R28, !P6 ;  /* 0x0000001c111c7207 */ /* 0x000fe40007000000 */
[----:B------:R-:W-:Y:S02]  /*0970*/  @P1 ISETP.NE.AND P6, PT, R30, RZ, PT ;  /* 0x000000ff1e00120c */ /* 0x000fe40003fc5270 */
[----:B------:R-:W-:Y:S02]  /*0980*/  @!P5 VIMNMX R15, PT, PT, R15, R28, PT ;  /* 0x0000001c0f0fd248 */ /* 0x000fe40003fe0100 */
[----:B------:R-:W-:Y:S02]  /*0990*/  ISETP.NE.AND P5, PT, R24, RZ, PT ;  /* 0x000000ff1800720c */ /* 0x000fe40003fa5270 */
[----:B------:R-:W-:-:S04]  /*09a0*/  @P1 SEL R15, R28, R15, !P6 ;  /* 0x0000000f1c0f1207 */ /* 0x000fc80007000000 */
[----:B------:R-:W-:-:S04]  /*09b0*/  VIMNMX R5, PT, PT, R2, R15, PT ;  /* 0x0000000f02057248 */ /* 0x000fc80003fe0100 */
[----:B------:R-:W-:-:S04]  /*09c0*/  SEL R5, R2, R5, P0 ;  /* 0x0000000502057207 */ /* 0x000fc80000000000 */
[----:B------:R-:W-:Y:S02]  /*09d0*/  SEL R28, R2, R5, !P5 ;  /* 0x00000005021c7207 */ /* 0x000fe40006800000 */
[----:B------:R-:W-:Y:S02]  /*09e0*/  ISETP.NE.AND P5, PT, R27, RZ, PT ;  /* 0x000000ff1b00720c */ /* 0x000fe40003fa5270 */
[----:B------:R-:W-:-:S04]  /*09f0*/  VIMNMX R28, PT, PT, R7, R28, PT ;  /* 0x0000001c071c7248 */ /* 0x000fc80003fe0100 */
[----:B------:R-:W-:Y:S02]  /*0a00*/  SEL R7, R7, R28, P5 ;  /* 0x0000001c07077207 */ /* 0x000fe40002800000 */
[----:B------:R-:W-:Y:S02]  /*0a10*/  ISETP.NE.AND P5, PT, R32, 0x2, PT ;  /* 0x000000022000780c */ /* 0x000fe40003fa5270 */
[----:B------:R-:W-:Y:S02]  /*0a20*/  VIMNMX R22, PT, PT, R9, R7, PT ;  /* 0x0000000709167248 */ /* 0x000fe40003fe0100 */
[C---:B------:R-:W-:Y:S01]  /*0a30*/  SEL R20, R21.reuse, R20, !P5 ;  /* 0x0000001415147207 */ /* 0x040fe20006800000 */
[----:B------:R-:W-:Y:S01]  /*0a40*/  IMAD.IADD R21, R21, 0x1, R16 ;  /* 0x0000000115157824 */ /* 0x000fe200078e0210 */
[----:B------:R-:W-:Y:S02]  /*0a50*/  SEL R9, R9, R22, P4 ;  /* 0x0000001609097207 */ /* 0x000fe40002000000 */
[----:B------:R-:W-:-:S02]  /*0a60*/  ISETP.NE.AND P4, PT, R18, RZ, PT ;  /* 0x000000ff1200720c */ /* 0x000fc40003f85270 */
[C---:B------:R-:W-:Y:S02]  /*0a70*/  VIMNMX R22, PT, PT, R11.reuse, R9, PT ;  /* 0x000000090b167248 */ /* 0x040fe40003fe0100 */
[----:B------:R-:W-:Y:S02]  /*0a80*/  ISETP.NE.AND P5, PT, R32, 0x3, PT ;  /* 0x000000032000780c */ /* 0x000fe40003fa5270 */
[----:B------:R-:W-:Y:S02]  /*0a90*/  SEL R11, R11, R22, P2 ;  /* 0x000000160b0b7207 */ /* 0x000fe40001000000 */
[----:B------:R-:W-:Y:S02]  /*0aa0*/  ISETP.NE.AND P2, PT, R24, RZ, PT ;  /* 0x000000ff1800720c */ /* 0x000fe40003f45270 */
[----:B------:R-:W-:Y:S02]  /*0ab0*/  @P1 SEL R16, R26, RZ, P6 ;  /* 0x000000ff1a101207 */ /* 0x000fe40003000000 */
[----:B------:R-:W-:Y:S01]  /*0ac0*/  SEL R23, R21, R20, !P5 ;  /* 0x0000001415177207 */ /* 0x000fe20006800000 */
[----:B------:R-:W-:Y:S01]  /*0ad0*/  IMAD.IADD R20, R18, 0x1, R21 ;  /* 0x0000000112147824 */ /* 0x000fe200078e0215 */
[----:B------:R-:W-:Y:S01]  /*0ae0*/  VIMNMX R22, PT, PT, R13, R11, PT ;  /* 0x0000000b0d167248 */ /* 0x000fe20003fe0100 */
[----:B------:R-:W-:Y:S01]  /*0af0*/  IMAD.MOV.U32 R18, RZ, RZ, RZ ;  /* 0x000000ffff127224 */ /* 0x000fe200078e00ff */
[----:B------:R-:W-:Y:S01]  /*0b00*/  @!P4 VIMNMX R19, PT, PT, R19, R17, PT ;  /* 0x000000111313c248 */ /* 0x000fe20003fe0100 */
[----:B------:R-:W-:Y:S01]  /*0b10*/  @P1 IMAD.IADD R26, R23, 0x1, R16 ;  /* 0x00000001171a1824 */ /* 0x000fe200078e0210 */
[----:B------:R-:W-:-:S03]  /*0b20*/  SEL R13, R13, R22, P3 ;  /* 0x000000160d0d7207 */ /* 0x000fc60001800000 */
[----:B------:R-:W-:Y:S01]  /*0b30*/  IMAD.MOV.U32 R16, RZ, RZ, R26 ;  /* 0x000000ffff107224 */ /* 0x000fe200078e001a */
[----:B------:R-:W-:Y:S06]  /*0b40*/  @P2 BRA `(.L_x_5) ;  /* 0x0000001000e02947 */ /* 0x000fec0003800000 */
[----:B------:R-:W0:Y:S01]  /*0b50*/  LDC.64 R28, c[0x0][0x3a8] ;  /* 0x0000ea00ff1c7b82 */ /* 0x000e220000000a00 */
[----:B------:R-:W-:Y:S02]  /*0b60*/  IMAD.MOV.U32 R22, RZ, RZ, 0x65 ;  /* 0x00000065ff167424 */ /* 0x000fe400078e00ff */
[----:B------:R-:W-:Y:S02]  /*0b70*/  IMAD.MOV.U32 R23, RZ, RZ, 0x0 ;  /* 0x00000000ff177424 */ /* 0x000fe400078e00ff */
[----:B------:R-:W-:Y:S02]  /*0b80*/  IMAD.MOV.U32 R21, RZ, RZ, R19 ;  /* 0x000000ffff157224 */ /* 0x000fe400078e0013 */
[----:B------:R-:W-:Y:S02]  /*0b90*/  IMAD.MOV.U32 R26, RZ, RZ, RZ ;  /* 0x000000ffff1a7224 */ /* 0x000fe400078e00ff */
[----:B------:R-:W-:Y:S02]  /*0ba0*/  IMAD.MOV.U32 R18, RZ, RZ, RZ ;  /* 0x000000ffff127224 */ /* 0x000fe400078e00ff */
[----:B------:R-:W-:Y:S01]  /*0bb0*/  IMAD.MOV.U32 R5, RZ, RZ, R2 ;  /* 0x000000ffff057224 */ /* 0x000fe200078e0002 */
[----:B0-----:R2:W-:Y:S01]  /*0bc0*/  ST.E.128.STRONG.GPU desc[UR8][R28.64+0x200], R20 ;  /* 0x000200141c007985 */ /* 0x0015e2000c10fd08 */
[----:B------:R-:W-:Y:S05]  /*0bd0*/  BRA `(.L_x_5) ;  /* 0x0000001000bc7947 */ /* 0x000fea0003800000 */
.L_x_4:
[----:B------:R-:W-:Y:S01]  /*0be0*/  VIMNMX R16, PT, PT, R2, R7, PT ;  /* 0x0000000702107248 */ /* 0x000fe20003fe0100 */
[----:B------:R-:W0:Y:S01]  /*0bf0*/  S2R R30, SR_LANEID ;  /* 0x00000000001e7919 */ /* 0x000e220000000000 */
[----:B------:R-:W-:Y:S02]  /*0c00*/  IADD3 R17, PT, PT, R18, R19, R17 ;  /* 0x0000001312117210 */ /* 0x000fe40007ffe011 */
[----:B------:R-:W-:Y:S02]  /*0c10*/  SEL R16, R7, R16, P5 ;  /* 0x0000001007107207 */ /* 0x000fe40002800000 */
[----:B------:R-:W-:Y:S02]  /*0c20*/  SHF.R.U32.HI R31, RZ, 0x5, R24 ;  /* 0x00000005ff1f7819 */ /* 0x000fe40000011618 */
[----:B------:R-:W-:-:S04]  /*0c30*/  VIMNMX R16, PT, PT, R9, R16, PT ;  /* 0x0000001009107248 */ /* 0x000fc80003fe0100 */
[----:B------:R-:W-:-:S04]  /*0c40*/  SEL R16, R9, R16, P4 ;  /* 0x0000001009107207 */ /* 0x000fc80002000000 */
[----:B------:R-:W-:-:S04]  /*0c50*/  VIMNMX R16, PT, PT, R11, R16, PT ;  /* 0x000000100b107248 */ /* 0x000fc80003fe0100 */
[----:B------:R-:W-:-:S04]  /*0c60*/  SEL R16, R11, R16, P2 ;  /* 0x000000100b107207 */ /* 0x000fc80001000000 */
[----:B------:R-:W-:Y:S02]  /*0c70*/  VIMNMX R18, PT, PT, R13, R16, PT ;  /* 0x000000100d127248 */ /* 0x000fe40003fe0100 */
[----:B------:R-:W-:Y:S02]  /*0c80*/  IADD3 R16, PT, PT, R3, R17, R0 ;  /* 0x0000001103107210 */ /* 0x000fe40007ffe000 */
[----:B------:R-:W-:-:S03]  /*0c90*/  SEL R17, R13, R18, P3 ;  /* 0x000000120d117207 */ /* 0x000fc60001800000 */
[----:B------:R-:W-:Y:S01]  /*0ca0*/  IMAD.IADD R18, R15, 0x1, R16 ;  /* 0x000000010f127824 */ /* 0x000fe200078e0210 */
[----:B------:R-:W-:Y:S02]  /*0cb0*/  @!P1 VIMNMX R32, PT, PT, R32, R17, PT ;  /* 0x0000001120209248 */ /* 0x000fe40003fe0100 */
[----:B0-----:R-:W-:Y:S02]  /*0cc0*/  ISETP.GE.AND P2, PT, R30, 0x1, PT ;  /* 0x000000011e00780c */ /* 0x001fe40003f46270 */
[----:B------:R-:W0:Y:S01]  /*0cd0*/  SHFL.UP PT, R15, R18, 0x1, RZ ;  /* 0x04200000120f7989 */ /* 0x000e2200000e00ff */
[----:B------:R-:W-:Y:S02]  /*0ce0*/  ISETP.NE.AND P1, PT, R18, RZ, PT ;  /* 0x000000ff1200720c */ /* 0x000fe40003f25270 */
[----:B------:R-:W-:Y:S01]  /*0cf0*/  ISETP.GE.AND P3, PT, R30, 0x10, PT ;  /* 0x000000101e00780c */ /* 0x000fe20003f66270 */
[----:B------:R-:W1:Y:S01]  /*0d00*/  SHFL.UP PT, R17, R32, 0x1, RZ ;  /* 0x0420000020117989 */ /* 0x000e6200000e00ff */
[----:B0-----:R-:W-:-:S02]  /*0d10*/  SEL R15, R15, RZ, P2 ;  /* 0x000000ff0f0f7207 */ /* 0x001fc40001000000 */
[----:B-1----:R-:W-:-:S03]  /*0d20*/  VIMNMX R17, PT, PT, R32, R17, PT ;  /* 0x0000001120117248 */ /* 0x002fc60003fe0100 */
[----:B------:R-:W-:Y:S01]  /*0d30*/  IMAD.IADD R15, R18, 0x1, R15 ;  /* 0x00000001120f7824 */ /* 0x000fe200078e020f */
[----:B------:R-:W-:-:S04]  /*0d40*/  @P2 SEL R32, R17, R32, !P1 ;  /* 0x0000002011202207 */ /* 0x000fc80004800000 */
[----:B------:R-:W0:Y:S01]  /*0d50*/  SHFL.UP PT, R16, R15, 0x2, RZ ;  /* 0x044000000f107989 */ /* 0x000e2200000e00ff */
[----:B------:R-:W-:Y:S02]  /*0d60*/  ISETP.GE.AND P2, PT, R30, 0x2, PT ;  /* 0x000000021e00780c */ /* 0x000fe40003f46270 */
[----:B------:R-:W-:Y:S01]  /*0d70*/  ISETP.NE.AND P1, PT, R15, RZ, PT ;  /* 0x000000ff0f00720c */ /* 0x000fe20003f25270 */
[----:B------:R-:W1:Y:S01]  /*0d80*/  SHFL.UP PT, R17, R32, 0x2, RZ ;  /* 0x0440000020117989 */ /* 0x000e6200000e00ff */
[----:B0-----:R-:W-:Y:S02]  /*0d90*/  SEL R16, R16, RZ, P2 ;  /* 0x000000ff10107207 */ /* 0x001fe40001000000 */
[----:B-1----:R-:W-:-:S03]  /*0da0*/  VIMNMX R17, PT, PT, R32, R17, PT ;  /* 0x0000001120117248 */ /* 0x002fc60003fe0100 */
[----:B------:R-:W-:-:S04]  /*0db0*/  IMAD.IADD R16, R15, 0x1, R16 ;  /* 0x000000010f107824 */ /* 0x000fc800078e0210 */
[----:B------:R-:W-:Y:S02]  /*0dc0*/  @P2 SEL R32, R17, R32, !P1 ;  /* 0x0000002011202207 */ /* 0x000fe40004800000 */
[----:B------:R-:W0:Y:S01]  /*0dd0*/  SHFL.UP PT, R17, R16, 0x4, RZ ;  /* 0x0480000010117989 */ /* 0x000e2200000e00ff */
[----:B------:R-:W-:Y:S02]  /*0de0*/  ISETP.GE.AND P2, PT, R30, 0x4, PT ;  /* 0x000000041e00780c */ /* 0x000fe40003f46270 */
[----:B------:R-:W-:Y:S01]  /*0df0*/  ISETP.NE.AND P1, PT, R16, RZ, PT ;  /* 0x000000ff1000720c */ /* 0x000fe20003f25270 */
[----:B------:R-:W1:Y:S01]  /*0e00*/  SHFL.UP PT, R19, R32, 0x4, RZ ;  /* 0x0480000020137989 */ /* 0x000e6200000e00ff */
[----:B0-----:R-:W-:Y:S02]  /*0e10*/  SEL R17, R17, RZ, P2 ;  /* 0x000000ff11117207 */ /* 0x001fe40001000000 */
[----:B-1----:R-:W-:-:S03]  /*0e20*/  VIMNMX R19, PT, PT, R32, R19, PT ;  /* 0x0000001320137248 */ /* 0x002fc60003fe0100 */
[----:B------:R-:W-:-:S04]  /*0e30*/  IMAD.IADD R17, R16, 0x1, R17 ;  /* 0x0000000110117824 */ /* 0x000fc800078e0211 */
[----:B------:R-:W-:Y:S01]  /*0e40*/  @P2 SEL R32, R19, R32, !P1 ;  /* 0x0000002013202207 */ /* 0x000fe20004800000 */
        /* <DEDUP_REMOVED lines=9> */
[----:B------:R-:W-:Y:S02]  /*0ee0*/  ISETP.NE.AND P2, PT, R30, 0x1f, PT ;  /* 0x0000001f1e00780c */ /* 0x000fe40003f45270 */
[----:B------:R-:W-:Y:S01]  /*0ef0*/  ISETP.NE.AND P1, PT, R16, RZ, PT ;  /* 0x000000ff1000720c */ /* 0x000fe20003f25270 */
[----:B------:R-:W1:Y:S10]  /*0f00*/  SHFL.UP PT, R19, R32, 0x10, RZ ;  /* 0x0600000020137989 */ /* 0x000e7400000e00ff */
[----:B------:R-:W-:-:S02]  /*0f10*/  @!P2 LEA R27, R31, UR4, 0x3 ;  /* 0x000000041f1bac11 */ /* 0x000fc4000f8e18ff */
[----:B0-----:R-:W-:Y:S02]  /*0f20*/  SEL R15, R15, RZ, P3 ;  /* 0x000000ff0f0f7207 */ /* 0x001fe40001800000 */
[----:B-1----:R-:W-:-:S03]  /*0f30*/  VIMNMX R19, PT, PT, R32, R19, PT ;  /* 0x0000001320137248 */ /* 0x002fc60003fe0100 */
[----:B------:R-:W-:Y:S01]  /*0f40*/  IMAD.IADD R28, R16, 0x1, R15 ;  /* 0x00000001101c7824 */ /* 0x000fe200078e020f */
[----:B------:R-:W-:-:S04]  /*0f50*/  SEL R29, R19, R32, !P1 ;  /* 0x00000020131d7207 */ /* 0x000fc80004800000 */
[----:B------:R-:W0:Y:S01]  /*0f60*/  SHFL.UP PT, R26, R28, 0x1, RZ ;  /* 0x042000001c1a7989 */ /* 0x000e2200000e00ff */
[----:B------:R-:W-:Y:S02]  /*0f70*/  PLOP3.LUT P1, PT, PT, PT, PT, 0x80, 0x8 ;  /* 0x000000000008781c */ /* 0x000fe40003f2f070 */
[----:B------:R-:W-:Y:S01]  /*0f80*/  SEL R15, R32, R29, !P3 ;  /* 0x0000001d200f7207 */ /* 0x000fe20005800000 */
[----:B------:R-:W-:Y:S01]  /*0f90*/  @!P2 STS.64 [R27], R28 ;  /* 0x0000001c1b00a388 */ /* 0x000fe20000000a00 */
[----:B------:R-:W-:Y:S01]  /*0fa0*/  BAR.SYNC.DEFER_BLOCKING 0x0 ;  /* 0x0000000000007b1d */ /* 0x000fe20000010000 */
[----:B------:R-:W-:Y:S02]  /*0fb0*/  ISETP.GE.U32.AND P2, PT, R24, 0x20, PT ;  /* 0x000000201800780c */ /* 0x000fe40003f46070 */
[----:B------:R-:W-:-:S03]  /*0fc0*/  ISETP.NE.AND P3, PT, R31, 0x2, PT ;  /* 0x000000021f00780c */ /* 0x000fc60003f65270 */
[----:B------:R-:W-:Y:S08]  /*0fd0*/  SHFL.UP PT, R15, R15, 0x1, RZ ;  /* 0x042000000f0f7989 */ /* 0x000ff000000e00ff */
[----:B0-----:R-:W-:-:S04]  /*0fe0*/  @P2 ISETP.NE.AND P6, PT, R26, RZ, PT ;  /* 0x000000ff1a00220c */ /* 0x001fc80003fc5270 */
[----:B------:R-:W-:Y:S01]  /*0ff0*/  @P2 PLOP3.LUT P1, PT, P6, PT, PT, 0x80, 0x8 ;  /* 0x000000000008281c */ /* 0x000fe2000372f070 */
[----:B------:R-:W0:Y:S04]  /*1000*/  LDS.128 R20, [UR4] ;  /* 0x00000004ff147984 */ /* 0x000e280008000c00 */
[----:B------:R-:W1:Y:S01]  /*1010*/  LDS.128 R16, [UR4+0x10] ;  /* 0x00001004ff107984 */ /* 0x000e620008000c00 */
[----:B0-----:R-:W-:Y:S01]  /*1020*/  ISETP.NE.AND P5, PT, R22, RZ, PT ;  /* 0x000000ff1600720c */ /* 0x001fe20003fa5270 */
[----:B------:R-:W-:Y:S01]  /*1030*/  IMAD.IADD R27, R20, 0x1, R22 ;  /* 0x00000001141b7824 */ /* 0x000fe200078e0216 */
[----:B-1----:R-:W-:-:S04]  /*1040*/  ISETP.NE.AND P4, PT, R16, RZ, PT ;  /* 0x000000ff1000720c */ /* 0x002fc80003f85270 */
[C---:B------:R-:W-:Y:S01]  /*1050*/  SEL R20, R27.reuse, R20, !P3 ;  /* 0x000000141b147207 */ /* 0x040fe20005800000 */
[----:B------:R-:W-:-:S04]  /*1060*/  IMAD.IADD R27, R27, 0x1, R16 ;  /* 0x000000011b1b7824 */ /* 0x000fc800078e0210 */
[C---:B------:R-:W-:Y:S02]  /*1070*/  IMAD.IADD R28, R18.reuse, 0x1, R27 ;  /* 0x00000001121c7824 */ /* 0x040fe400078e021b */
[----:B------:R-:W-:Y:S02]  /*1080*/  @!P5 VIMNMX R23, PT, PT, R21, R23, PT ;  /* 0x000000171517d248 */ /* 0x000fe40003fe0100 */
[----:B------:R-:W-:Y:S02]  /*1090*/  ISETP.NE.AND P5, PT, R31, 0x3, PT ;  /* 0x000000031f00780c */ /* 0x000fe40003fa5270 */
[C---:B------:R-:W-:Y:S02]  /*10a0*/  @!P4 VIMNMX R17, PT, PT, R23.reuse, R17, PT ;  /* 0x000000111711c248 */ /* 0x040fe40003fe0100 */
[----:B------:R-:W-:Y:S02]  /*10b0*/  ISETP.NE.AND P4, PT, R18, RZ, PT ;  /* 0x000000ff1200720c */ /* 0x000fe40003f85270 */
[----:B------:R-:W-:-:S02]  /*10c0*/  SEL R22, R23, R21, !P3 ;  /* 0x0000001517167207 */ /* 0x000fc40005800000 */
[----:B------:R-:W-:Y:S02]  /*10d0*/  @P2 ISETP.NE.AND P3, PT, R30, RZ, PT ;  /* 0x000000ff1e00220c */ /* 0x000fe40003f65270 */
[----:B------:R-:W-:Y:S02]  /*10e0*/  SEL R22, R17, R22, !P5 ;  /* 0x0000001611167207 */ /* 0x000fe40006800000 */
[----:B------:R-:W-:Y:S02]  /*10f0*/  @P2 SEL R21, R26, RZ, P3 ;  /* 0x000000ff1a152207 */ /* 0x000fe40001800000 */
[----:B------:R-:W-:Y:S02]  /*1100*/  SEL R20, R27, R20, !P5 ;  /* 0x000000141b147207 */ /* 0x000fe40006800000 */
[----:B------:R-:W-:Y:S02]  /*1110*/  @!P1 VIMNMX R15, PT, PT, R15, R22, PT ;  /* 0x000000160f0f9248 */ /* 0x000fe40003fe0100 */
[----:B------:R-:W-:Y:S01]  /*1120*/  @!P4 VIMNMX R19, PT, PT, R19, R17, PT ;  /* 0x000000111313c248 */ /* 0x000fe20003fe0100 */
[----:B------:R-:W-:Y:S01]  /*1130*/  @P2 IMAD.IADD R26, R21, 0x1, R20 ;  /* 0x00000001151a2824 */ /* 0x000fe200078e0214 */
[----:B------:R-:W-:Y:S01]  /*1140*/  @P2 SEL R15, R22, R15, !P3 ;  /* 0x0000000f160f2207 */ /* 0x000fe20005800000 */
[----:B------:R-:W-:Y:S06]  /*1150*/  @P2 BRA `(.L_x_6) ;  /* 0x0000000800e42947 */ /* 0x000fec0003800000 */
[----:B------:R-:W0:Y:S01]  /*1160*/  LDC.64 R16, c[0x0][0x3a8] ;  /* 0x0000ea00ff107b82 */ /* 0x000e220000000a00 */
[----:B------:R-:W-:Y:S01]  /*1170*/  ISETP.NE.AND P1, PT, R24, RZ, PT ;  /* 0x000000ff1800720c */ /* 0x000fe20003f25270 */
[----:B------:R-:W1:Y:S01]  /*1180*/  LDCU UR5, c[0x0][0x370] ;  /* 0x00006e00ff0577ac */ /* 0x000e620008000800 */
[----:B------:R-:W-:-:S05]  /*1190*/  LOP3.LUT R18, RZ, R24, RZ, 0x33, !PT ;  /* 0x00000018ff127212 */ /* 0x000fca00078e33ff */
[----:B------:R-:W-:-:S06]  /*11a0*/  IMAD.IADD R31, R5, 0x1, R18 ;  /* 0x00000001051f7824 */ /* 0x000fcc00078e0212 */
[----:B------:R-:W-:Y:S01]  /*11b0*/  @!P1 IMAD.MOV.U32 R22, RZ, RZ, 0x64 ;  /* 0x00000064ff169424 */ /* 0x000fe200078e00ff */
[----:B------:R2:W-:Y:S01]  /*11c0*/  @!P1 STS [UR4+0x54], R28 ;  /* 0x0000541cff009988 */ /* 0x0005e20008000804 */
[----:B------:R-:W-:Y:S02]  /*11d0*/  @!P1 IMAD.MOV.U32 R23, RZ, RZ, 0x0 ;  /* 0x00000000ff179424 */ /* 0x000fe400078e00ff */
[----:B------:R-:W-:Y:S01]  /*11e0*/  @!P1 IMAD.MOV.U32 R20, RZ, RZ, R28 ;  /* 0x000000ffff149224 */ /* 0x000fe200078e001c */
[----:B------:R2:W-:Y:S01]  /*11f0*/  @!P1 STS [UR4+0x58], R19 ;  /* 0x00005813ff009988 */ /* 0x0005e20008000804 */
[----:B------:R-:W-:Y:S01]  /*1200*/  @!P1 IMAD.MOV.U32 R21, RZ, RZ, R19 ;  /* 0x000000ffff159224 */ /* 0x000fe200078e0013 */
[----:B-1----:R-:W-:Y:S01]  /*1210*/  UISETP.GT.U32.AND UP0, UPT, UR5, 0x1f3, UPT ;  /* 0x000001f30500788c */ /* 0x002fe2000bf04070 */
[----:B0-----:R-:W-:-:S05]  /*1220*/  IMAD.WIDE R38, R5, 0x10, R16 ;  /* 0x0000001005267825 */ /* 0x001fca00078e0210 */
[----:B------:R2:W-:Y:S03]  /*1230*/  @!P1 ST.E.128.STRONG.GPU desc[UR8][R38.64+0x200], R20 ;  /* 0x0002001426009985 */ /* 0x0005e6000c10fd08 */
[----:B------:R-:W-:Y:S05]  /*1240*/  BRA.U UP0, `(.L_x_7) ;  /* 0x0000000100087547 */ /* 0x000fea000b800000 */
[----:B------:R0:W-:Y:S06]  /*1250*/  MEMBAR.SC.CTA ;  /* 0x0000000000007992 */ /* 0x0001ec0000000000 */
[----:B0-----:R-:W-:Y:S05]  /*1260*/  BRA `(.L_x_8) ;  /* 0x0000000000087947 */ /* 0x001fea0003800000 */
.L_x_7:
[----:B------:R-:W-:Y:S05]  /*1270*/  NANOSLEEP 0x1c2 ;  /* 0x000001c20000795d */ /* 0x000fea0003800000 */
[----:B------:R-:W-:Y:S01]  /*1280*/  NOP ;  /* 0x0000000000007918 */ /* 0x000fe20000000000 */
.L_x_8:
[----:B------:R-:W-:-:S07]  /*1290*/  IMAD.WIDE R16, R31, 0x10, R16 ;  /* 0x000000101f107825 */ /* 0x000fce00078e0210 */
.L_x_10:
[----:B--2---:R-:W2:Y:S01]  /*12a0*/  LD.E.128.STRONG.GPU R20, desc[UR8][R16.64+0x200] ;  /* 0x0002000810147980 */ /* 0x004ea2000c10fd00 */
[----:B------:R-:W-:Y:S05]  /*12b0*/  YIELD ;  /* 0x0000000000007946 */ /* 0x000fea0003800000 */
[----:B------:R-:W-:Y:S01]  /*12c0*/  UMOV UR5, 0xffffffff ;  /* 0xffffffff00057882 */ /* 0x000fe20000000000 */
[----:B--2---:R-:W-:-:S04]  /*12d0*/  ISETP.NE.U32.AND P1, PT, R22, 0x63, PT ;  /* 0x000000631600780c */ /* 0x004fc80003f25070 */
[----:B------:R-:W-:Y:S01]  /*12e0*/  ISETP.NE.AND.EX P1, PT, R23, RZ, PT, P1 ;  /* 0x000000ff1700720c */ /* 0x000fe20003f25310 */
[----:B------:R-:W-:-:S12]  /*12f0*/  BRA.DIV UR5, `(.L_x_9) ;  /* 0x0000004205407947 */ /* 0x000fd8000b800000 */
[----:B------:R-:W-:-:S13]  /*1300*/  VOTE.ANY P1, !P1 ;  /* 0x0000000000ff7806 */ /* 0x000fda0004820100 */
.L_x_56:
[----:B------:R-:W-:Y:S05]  /*1310*/  @P1 BRA `(.L_x_10) ;  /* 0xfffffffc00e01947 */ /* 0x000fea000383ffff */
[----:B------:R-:W-:Y:S01]  /*1320*/  UMOV UR5, 0xffffffff ;  /* 0xffffffff00057882 */ /* 0x000fe20000000000 */
[----:B------:R-:W-:-:S04]  /*1330*/  ISETP.NE.U32.AND P3, PT, R22, 0x65, PT ;  /* 0x000000651600780c */ /* 0x000fc80003f65070 */
[----:B------:R-:W-:Y:S01]  /*1340*/  ISETP.NE.AND.EX P3, PT, R23, RZ, PT, P3 ;  /* 0x000000ff1700720c */ /* 0x000fe20003f65330 */
[----:B------:R-:W-:-:S12]  /*1350*/  BRA.DIV UR5, `(.L_x_11) ;  /* 0x00000042054c7947 */ /* 0x000fd8000b800000 */
[----:B------:R-:W0:Y:S01]  /*1360*/  S2R R29, SR_GEMASK ;  /* 0x00000000001d7919 */ /* 0x000e220000003c00 */
[----:B------:R-:W-:Y:S02]  /*1370*/  VOTE.ANY R5, PT, !P3 ;  /* 0x0000000000057806 */ /* 0x000fe400058e0100 */
[----:B------:R-:W-:Y:S02]  /*1380*/  ISETP.NE.AND P2, PT, R20, RZ, PT ;  /* 0x000000ff1400720c */ /* 0x000fe40003f45270 */
[----:B------:R-:W-:-:S04]  /*1390*/  ISETP.NE.U32.AND P4, PT, R22, 0x65, PT ;  /* 0x000000651600780c */ /* 0x000fc80003f85070 */
[----:B------:R-:W-:-:S13]  /*13a0*/  ISETP.NE.AND.EX P4, PT, R23, RZ, PT, P4 ;  /* 0x000000ff1700720c */ /* 0x000fda0003f85340 */
[----:B------:R-:W-:Y:S02]  /*13b0*/  VOTE.ALL P4, P4 ;  /* 0x0000000000ff7806 */ /* 0x000fe40002080000 */
[----:B0-----:R-:W-:-:S05]  /*13c0*/  LOP3.LUT R5, R5, 0x80000000, R29, 0xec, !PT ;  /* 0x8000000005057812 */ /* 0x001fca00078eec1d */
[----:B------:R-:W-:-:S05]  /*13d0*/  VIADD R16, R5, 0xffffffff ;  /* 0xffffffff05107836 */ /* 0x000fca0000000000 */
[----:B------:R-:W-:-:S04]  /*13e0*/  LOP3.LUT R16, R5, R16, RZ, 0xc, !PT ;  /* 0x0000001005107212 */ /* 0x000fc800078e0cff */
[----:B------:R0:W1:Y:S02]  /*13f0*/  POPC R33, R16 ;  /* 0x0000001000217309 */ /* 0x0000640000000000 */
[----:B0-----:R-:W0:Y:S01]  /*1400*/  LDC.64 R16, c[0x0][0x3a8] ;  /* 0x0000ea00ff107b82 */ /* 0x001e220000000a00 */
[----:B-1----:R-:W1:Y:S01]  /*1410*/  SHFL.DOWN PT, R35, R21, 0x1, R33 ;  /* 0x0820000015237989 */ /* 0x002e6200000e0021 */
[----:B------:R-:W-:-:S03]  /*1420*/  ISETP.GE.AND P1, PT, R30, R33, PT ;  /* 0x000000211e00720c */ /* 0x000fc60003f26270 */
[----:B------:R-:W2:Y:S01]  /*1430*/  SHFL.DOWN PT, R32, R20, 0x1, R33 ;  /* 0x0820000014207989 */ /* 0x000ea200000e0021 */
[----:B-1----:R-:W-:Y:S02]  /*1440*/  VIMNMX R35, PT, PT, R21, R35, PT ;  /* 0x0000002315237248 */ /* 0x002fe40003fe0100 */
[----:B--2---:R-:W-:Y:S01]  /*1450*/  SEL R5, R32, RZ, !P1 ;  /* 0x000000ff20057207 */ /* 0x004fe20004800000 */
[----:B------:R-:W-:Y:S01]  /*1460*/  VIADD R32, R30, 0x2 ;  /* 0x000000021e207836 */ /* 0x000fe20000000000 */
[----:B------:R-:W-:-:S03]  /*1470*/  SEL R35, R35, R21, !P2 ;  /* 0x0000001523237207 */ /* 0x000fc60005000000 */
[----:B------:R-:W-:Y:S01]  /*1480*/  IMAD.IADD R36, R20, 0x1, R5 ;  /* 0x0000000114247824 */ /* 0x000fe200078e0205 */
[----:B------:R-:W-:Y:S01]  /*1490*/  SEL R37, R35, R21, !P1 ;  /* 0x0000001523257207 */ /* 0x000fe20004800000 */
[----:B------:R-:W-:Y:S01]  /*14a0*/  VIADD R35, R30, 0x8 ;  /* 0x000000081e237836 */ /* 0x000fe20000000000 */
[----:B------:R-:W-:Y:S02]  /*14b0*/  ISETP.GT.AND P1, PT, R32, R33, PT ;  /* 0x000000212000720c */ /* 0x000fe40003f24270 */
[----:B------:R-:W1:Y:S01]  /*14c0*/  SHFL.DOWN PT, R34, R36, 0x2, R33 ;  /* 0x0840000024227989 */ /* 0x000e6200000e0021 */
[----:B------:R-:W-:-:S03]  /*14d0*/  ISETP.NE.AND P2, PT, R36, RZ, PT ;  /* 0x000000ff2400720c */ /* 0x000fc60003f45270 */
[----:B------:R-:W2:Y:S01]  /*14e0*/  SHFL.DOWN PT, R40, R37, 0x2, R33 ;  /* 0x0840000025287989 */ /* 0x000ea200000e0021 */
[----:B-1----:R-:W-:Y:S01]  /*14f0*/  SEL R5, R34, RZ, !P1 ;  /* 0x000000ff22057207 */ /* 0x002fe20004800000 */
[----:B------:R-:W-:Y:S01]  /*1500*/  VIADD R34, R30, 0x4 ;  /* 0x000000041e227836 */ /* 0x000fe20000000000 */
[----:B--2---:R-:W-:-:S03]  /*1510*/  VIMNMX R40, PT, PT, R37, R40, PT ;  /* 0x0000002825287248 */ /* 0x004fc60003fe0100 */
[----:B------:R-:W-:Y:S01]  /*1520*/  IMAD.IADD R20, R36, 0x1, R5 ;  /* 0x0000000124147824 */ /* 0x000fe200078e0205 */
[----:B------:R-:W-:-:S04]  /*1530*/  @!P1 SEL R37, R40, R37, !P2 ;  /* 0x0000002528259207 */ /* 0x000fc80005000000 */
[----:B------:R-:W1:Y:S01]  /*1540*/  SHFL.DOWN PT, R21, R20, 0x4, R33 ;  /* 0x0880000014157989 */ /* 0x000e6200000e0021 */
[----:B------:R-:W-:Y:S02]  /*1550*/  ISETP.GT.AND P1, PT, R34, R33, PT ;  /* 0x000000212200720c */ /* 0x000fe40003f24270 */
[----:B------:R-:W-:Y:S01]  /*1560*/  ISETP.NE.AND P2, PT, R20, RZ, PT ;  /* 0x000000ff1400720c */ /* 0x000fe20003f45270 */
[----:B------:R-:W2:Y:S01]  /*1570*/  SHFL.DOWN PT, R40, R37, 0x4, R33 ;  /* 0x0880000025287989 */ /* 0x000ea200000e0021 */
[----:B-1----:R-:W-:Y:S02]  /*1580*/  SEL R21, R21, RZ, !P1 ;  /* 0x000000ff15157207 */ /* 0x002fe40004800000 */
[----:B--2---:R-:W-:-:S03]  /*1590*/  VIMNMX R40, PT, PT, R37, R40, PT ;  /* 0x0000002825287248 */ /* 0x004fc60003fe0100 */
[----:B------:R-:W-:-:S04]  /*15a0*/  IMAD.IADD R36, R20, 0x1, R21 ;  /* 0x0000000114247824 */ /* 0x000fc800078e0215 */
[----:B------:R-:W-:Y:S01]  /*15b0*/  @!P1 SEL R37, R40, R37, !P2 ;  /* 0x0000002528259207 */ /* 0x000fe20005000000 */
[----:B------:R-:W1:Y:S01]  /*15c0*/  SHFL.DOWN PT, R27, R36, 0x8, R33 ;  /* 0x09000000241b7989 */ /* 0x000e6200000e0021 */
[----:B------:R-:W-:Y:S02]  /*15d0*/  ISETP.GT.AND P1, PT, R35, R33, PT ;  /* 0x000000212300720c */ /* 0x000fe40003f24270 */
[----:B------:R-:W-:Y:S01]  /*15e0*/  ISETP.NE.AND P2, PT, R36, RZ, PT ;  /* 0x000000ff2400720c */ /* 0x000fe20003f45270 */
[----:B------:R-:W2:Y:S01]  /*15f0*/  SHFL.DOWN PT, R40, R37, 0x8, R33 ;  /* 0x0900000025287989 */ /* 0x000ea200000e0021 */
[----:B-1----:R-:W-:Y:S02]  /*1600*/  SEL R27, R27, RZ, !P1 ;  /* 0x000000ff1b1b7207 */ /* 0x002fe40004800000 */
[----:B--2---:R-:W-:-:S03]  /*1610*/  VIMNMX R40, PT, PT, R37, R40, PT ;  /* 0x0000002825287248 */ /* 0x004fc60003fe0100 */
[----:B------:R-:W-:Y:S02]  /*1620*/  IMAD.IADD R42, R36, 0x1, R27 ;  /* 0x00000001242a7824 */ /* 0x000fe400078e021b */
[----:B------:R-:W-:Y:S02]  /*1630*/  VIADD R36, R30, 0x10 ;  /* 0x000000101e247836 */ /* 0x000fe40000000000 */
[----:B------:R-:W-:Y:S01]  /*1640*/  @!P1 SEL R37, R40, R37, !P2 ;  /* 0x0000002528259207 */ /* 0x000fe20005000000 */
[----:B------:R-:W1:Y:S01]  /*1650*/  SHFL.DOWN PT, R41, R42, 0x10, R33 ;  /* 0x0a0000002a297989 */ /* 0x000e6200000e0021 */
[----:B0-----:R-:W-:Y:S02]  /*1660*/  IADD3 R40, P3, PT, R16, 0x200, RZ ;  /* 0x0000020010287810 */ /* 0x001fe40007f7e0ff */
[----:B------:R-:W-:Y:S01]  /*1670*/  ISETP.GT.AND P1, PT, R36, R33, PT ;  /* 0x000000212400720c */ /* 0x000fe20003f24270 */
[----:B------:R-:W0:Y:S01]  /*1680*/  SHFL.DOWN PT, R27, R37, 0x10, R33 ;  /* 0x0a000000251b7989 */ /* 0x000e2200000e0021 */
[----:B------:R-:W-:-:S02]  /*1690*/  ISETP.NE.AND P2, PT, R42, RZ, PT ;  /* 0x000000ff2a00720c */ /* 0x000fc40003f45270 */
[----:B-1----:R-:W-:Y:S02]  /*16a0*/  SEL R41, R41, RZ, !P1 ;  /* 0x000000ff29297207 */ /* 0x002fe40004800000 */
[----:B0-----:R-:W-:-:S03]  /*16b0*/  VIMNMX R16, PT, PT, R37, R27, PT ;  /* 0x0000001b25107248 */ /* 0x001fc60003fe0100 */
[----:B------:R-:W-:Y:S02]  /*16c0*/  IMAD.IADD R33, R42, 0x1, R41 ;  /* 0x000000012a217824 */ /* 0x000fe400078e0229 */
[----:B------:R-:W-:Y:S02]  /*16d0*/  IMAD.X R41, RZ, RZ, R17, P3 ;  /* 0x000000ffff297224 */ /* 0x000fe400018e0611 */
[----:B------:R-:W-:-:S05]  /*16e0*/  @!P1 SEL R37, R16, R37, !P2 ;  /* 0x0000002510259207 */ /* 0x000fca0005000000 */
[----:B------:R-:W-:-:S07]  /*16f0*/  IMAD.MOV.U32 R20, RZ, RZ, R37 ;  /* 0x000000ffff147224 */ /* 0x000fce00078e0025 */
.L_x_70:
[----:B------:R-:W-:Y:S05]  /*1700*/  @!P4 BRA `(.L_x_12) ;  /* 0x000000040010c947 */ /* 0x000fea0003800000 */
.L_x_16:
[----:B------:R-:W-:Y:S02]  /*1710*/  IMAD.MOV.U32 R37, RZ, RZ, R20 ;  /* 0x000000ffff257224 */ /* 0x000fe400078e0014 */
[----:B------:R-:W-:-:S07]  /*1720*/  IMAD.WIDE R16, R31, 0x10, R40 ;  /* 0x000000101f107825 */ /* 0x000fce00078e0228 */
.L_x_14:
[----:B------:R-:W2:Y:S01]  /*1730*/  LD.E.128.STRONG.GPU R20, desc[UR8][R16.64+-0x200] ;  /* 0xfffe000810147980 */ /* 0x000ea2000c10fd00 */
[----:B------:R-:W-:Y:S05]  /*1740*/  YIELD ;  /* 0x0000000000007946 */ /* 0x000fea0003800000 */
[----:B------:R-:W-:Y:S01]  /*1750*/  UMOV UR5, 0xffffffff ;  /* 0xffffffff00057882 */ /* 0x000fe20000000000 */
[----:B--2---:R-:W-:-:S04]  /*1760*/  ISETP.NE.U32.AND P1, PT, R22, 0x63, PT ;  /* 0x000000631600780c */ /* 0x004fc80003f25070 */
[----:B------:R-:W-:Y:S01]  /*1770*/  ISETP.NE.AND.EX P1, PT, R23, RZ, PT, P1 ;  /* 0x000000ff1700720c */ /* 0x000fe20003f25310 */
[----:B------:R-:W-:-:S12]  /*1780*/  BRA.DIV UR5, `(.L_x_13) ;  /* 0x0000004605007947 */ /* 0x000fd8000b800000 */
[----:B------:R-:W-:-:S13]  /*1790*/  VOTE.ANY P1, !P1 ;  /* 0x0000000000ff7806 */ /* 0x000fda0004820100 */
.L_x_73:
[----:B------:R-:W-:Y:S05]  /*17a0*/  @P1 BRA `(.L_x_14) ;  /* 0xfffffffc00e01947 */ /* 0x000fea000383ffff */
[----:B------:R-:W-:Y:S01]  /*17b0*/  UMOV UR5, 0xffffffff ;  /* 0xffffffff00057882 */ /* 0x000fe20000000000 */
[----:B------:R-:W-:-:S04]  /*17c0*/  ISETP.NE.U32.AND P3, PT, R22, 0x65, PT ;  /* 0x000000651600780c */ /* 0x000fc80003f65070 */
[----:B------:R-:W-:Y:S01]  /*17d0*/  ISETP.NE.AND.EX P3, PT, R23, RZ, PT, P3 ;  /* 0x000000ff1700720c */ /* 0x000fe20003f65330 */
[----:B------:R-:W-:-:S12]  /*17e0*/  BRA.DIV UR5, `(.L_x_15) ;  /* 0x00000046050c7947 */ /* 0x000fd8000b800000 */
[----:B------:R-:W-:Y:S01]  /*17f0*/  VOTE.ANY R5, PT, !P3 ;  /* 0x0000000000057806 */ /* 0x000fe200058e0100 */
[----:B------:R-:W-:Y:S01]  /*1800*/  VIADD R31, R31, 0xffffffe0 ;  /* 0xffffffe01f1f7836 */ /* 0x000fe20000000000 */
[----:B------:R-:W-:Y:S02]  /*1810*/  ISETP.NE.AND P2, PT, R20, RZ, PT ;  /* 0x000000ff1400720c */ /* 0x000fe40003f45270 */
[----:B------:R-:W-:Y:S02]  /*1820*/  LOP3.LUT R5, R5, 0x80000000, R29, 0xec, !PT ;  /* 0x8000000005057812 */ /* 0x000fe400078eec1d */
[----:B------:R-:W-:Y:S02]  /*1830*/  ISETP.NE.AND P3, PT, R33, RZ, PT ;  /* 0x000000ff2100720c */ /* 0x000fe40003f65270 */
[----:B------:R-:W-:Y:S01]  /*1840*/  ISETP.NE.U32.AND P4, PT, R22, 0x65, PT ;  /* 0x000000651600780c */ /* 0x000fe20003f85070 */
[----:B------:R-:W-:-:S03]  /*1850*/  VIADD R16, R5, 0xffffffff ;  /* 0xffffffff05107836 */ /* 0x000fc60000000000 */
[----:B------:R-:W-:Y:S02]  /*1860*/  ISETP.NE.AND.EX P4, PT, R23, RZ, PT, P4 ;  /* 0x000000ff1700720c */ /* 0x000fe40003f85340 */
[----:B------:R-:W-:-:S06]  /*1870*/  LOP3.LUT R16, R5, R16, RZ, 0xc, !PT ;  /* 0x0000001005107212 */ /* 0x000fcc00078e0cff */
[----:B------:R-:W0:Y:S05]  /*1880*/  POPC R16, R16 ;  /* 0x0000001000107309 */ /* 0x000e2a0000000000 */
[----:B------:R-:W-:Y:S01]  /*1890*/  VOTE.ALL P4, P4 ;  /* 0x0000000000ff7806 */ /* 0x000fe20002080000 */
[----:B0-----:R-:W0:Y:S01]  /*18a0*/  SHFL.DOWN PT, R27, R21, 0x1, R16 ;  /* 0x08200000151b7989 */ /* 0x001e2200000e0010 */
[----:B------:R-:W-:-:S03]  /*18b0*/  ISETP.GE.AND P1, PT, R30, R16, PT ;  /* 0x000000101e00720c */ /* 0x000fc60003f26270 */
[----:B------:R-:W1:Y:S01]  /*18c0*/  SHFL.DOWN PT, R42, R20, 0x1, R16 ;  /* 0x08200000142a7989 */ /* 0x000e6200000e0010 */
[----:B0-----:R-:W-:-:S04]  /*18d0*/  VIMNMX R27, PT, PT, R21, R27, PT ;  /* 0x0000001b151b7248 */ /* 0x001fc80003fe0100 */
[-C--:B------:R-:W-:Y:S02]  /*18e0*/  SEL R27, R27, R21.reuse, !P2 ;  /* 0x000000151b1b7207 */ /* 0x080fe40005000000 */
[----:B-1----:R-:W-:Y:S02]  /*18f0*/  SEL R43, R42, RZ, !P1 ;  /* 0x000000ff2a2b7207 */ /* 0x002fe40004800000 */
[----:B------:R-:W-:Y:S02]  /*1900*/  SEL R42, R27, R21, !P1 ;  /* 0x000000151b2a7207 */ /* 0x000fe40004800000 */
[----:B------:R-:W-:Y:S01]  /*1910*/  ISETP.GT.AND P1, PT, R32, R16, PT ;  /* 0x000000102000720c */ /* 0x000fe20003f24270 */
[----:B------:R-:W-:Y:S02]  /*1920*/  IMAD.IADD R43, R20, 0x1, R43 ;  /* 0x00000001142b7824 */ /* 0x000fe400078e022b */
[----:B------:R-:W0:Y:S03]  /*1930*/  SHFL.DOWN PT, R45, R42, 0x2, R16 ;  /* 0x084000002a2d7989 */ /* 0x000e2600000e0010 */
[----:B------:R-:W-:Y:S01]  /*1940*/  ISETP.NE.AND P2, PT, R43, RZ, PT ;  /* 0x000000ff2b00720c */ /* 0x000fe20003f45270 */
[----:B------:R-:W1:Y:S01]  /*1950*/  SHFL.DOWN PT, R27, R43, 0x2, R16 ;  /* 0x084000002b1b7989 */ /* 0x000e6200000e0010 */
[----:B0-----:R-:W-:-:S05]  /*1960*/  VIMNMX R45, PT, PT, R42, R45, PT ;  /* 0x0000002d2a2d7248 */ /* 0x001fca0003fe0100 */
[----:B------:R-:W-:Y:S02]  /*1970*/  @!P1 SEL R42, R45, R42, !P2 ;  /* 0x0000002a2d2a9207 */ /* 0x000fe40005000000 */
[----:B-1----:R-:W-:Y:S02]  /*1980*/  SEL R18, R27, RZ, !P1 ;  /* 0x000000ff1b127207 */ /* 0x002fe40004800000 */
[----:B------:R-:W-:Y:S01]  /*1990*/  ISETP.GT.AND P1, PT, R34, R16, PT ;  /* 0x000000102200720c */ /* 0x000fe20003f24270 */
[----:B------:R-:W0:Y:S02]  /*19a0*/  SHFL.DOWN PT, R45, R42, 0x4, R16 ;  /* 0x088000002a2d7989 */ /* 0x000e2400000e0010 */
[----:B------:R-:W-:-:S05]  /*19b0*/  IMAD.IADD R21, R43, 0x1, R18 ;  /* 0x000000012b157824 */ /* 0x000fca00078e0212 */
[----:B------:R-:W1:Y:S01]  /*19c0*/  SHFL.DOWN PT, R27, R21, 0x4, R16 ;  /* 0x08800000151b7989 */ /* 0x000e6200000e0010 */
[----:B------:R-:W-:Y:S02]  /*19d0*/  ISETP.NE.AND P2, PT, R21, RZ, PT ;  /* 0x000000ff1500720c */ /* 0x000fe40003f45270 */
[----:B0-----:R-:W-:-:S04]  /*19e0*/  VIMNMX R45, PT, PT, R42, R45, PT ;  /* 0x0000002d2a2d7248 */ /* 0x001fc80003fe0100 */
[----:B------:R-:W-:Y:S02]  /*19f0*/  @!P1 SEL R42, R45, R42, !P2 ;  /* 0x0000002a2d2a9207 */ /* 0x000fe40005000000 */
[----:B-1----:R-:W-:-:S03]  /*1a00*/  SEL R18, R27, RZ, !P1 ;  /* 0x000000ff1b127207 */ /* 0x002fc60004800000 */
[----:B------:R-:W0:Y:S01]  /*1a10*/  SHFL.DOWN PT, R45, R42, 0x8, R16 ;  /* 0x090000002a2d7989 */ /* 0x000e2200000e0010 */
[----:B------:R-:W-:Y:S01]  /*1a20*/  ISETP.GT.AND P1, PT, R35, R16, PT ;  /* 0x000000102300720c */ /* 0x000fe20003f24270 */
        /* <DEDUP_REMOVED lines=13> */
[----:B-1----:R-:W-:Y:S02]  /*1b00*/  SEL R21, R21, RZ, !P1 ;  /* 0x000000ff15157207 */ /* 0x002fe40004800000 */
[----:B------:R-:W-:Y:S02]  /*1b10*/  @!P3 VIMNMX R37, PT, PT, R42, R37, PT ;  /* 0x000000252a25b248 */ /* 0x000fe40003fe0100 */
[----:B------:R-:W-:-:S03]  /*1b20*/  IADD3 R33, PT, PT, R20, R21, R33 ;  /* 0x0000001514217210 */ /* 0x000fc60007ffe021 */
[----:B------:R-:W-:-:S07]  /*1b30*/  IMAD.MOV.U32 R20, RZ, RZ, R37 ;  /* 0x000000ffff147224 */ /* 0x000fce00078e0025 */
.L_x_87:
[----:B------:R-:W-:Y:S05]  /*1b40*/  @P4 BRA `(.L_x_16) ;  /* 0xfffffff800f04947 */ /* 0x000fea000383ffff */
.L_x_12:
[----:B------:R-:W-:Y:S01]  /*1b50*/  ISETP.NE.AND P2, PT, R30, RZ, PT ;  /* 0x000000ff1e00720c */ /* 0x000fe20003f45270 */
[----:B------:R-:W-:Y:S01]  /*1b60*/  BSSY.RECONVERGENT B1, `(.L_x_17) ;  /* 0x0000014000017945 */ /* 0x000fe20003800200 */
[----:B------:R-:W-:-:S11]  /*1b70*/  ISETP.NE.AND P1, PT, R24, RZ, PT ;  /* 0x000000ff1800720c */ /* 0x000fd60003f25270 */
[----:B------:R-:W0:Y:S01]  /*1b80*/  @!P2 S2R R16, SR_CgaCtaId ;  /* 0x000000000010a919 */ /* 0x000e220000008800 */
[----:B------:R-:W-:-:S04]  /*1b90*/  @!P2 MOV R5, 0x400 ;  /* 0x000004000005a802 */ /* 0x000fc80000000f00 */
[----:B0-----:R-:W-:Y:S01]  /*1ba0*/  @!P2 LEA R5, R16, R5, 0x18 ;  /* 0x000000051005a211 */ /* 0x001fe200078ec0ff */
[----:B------:R-:W-:Y:S06]  /*1bb0*/  @P1 BRA `(.L_x_18) ;  /* 0x0000000000381947 */ /* 0x000fec0003800000 */
[----:B------:R-:W0:Y:S01]  /*1bc0*/  S2UR UR6, SR_CgaCtaId ;  /* 0x00000000000679c3 */ /* 0x000e220000008800 */
[C---:B------:R-:W-:Y:S01]  /*1bd0*/  ISETP.NE.AND P1, PT, R28.reuse, RZ, PT ;  /* 0x000000ff1c00720c */ /* 0x040fe20003f25270 */
[----:B------:R-:W-:Y:S01]  /*1be0*/  UMOV UR5, 0x400 ;  /* 0x0000040000057882 */ /* 0x000fe20000000000 */
[----:B------:R-:W-:Y:S01]  /*1bf0*/  VIMNMX R16, PT, PT, R19, R20, PT ;  /* 0x0000001413107248 */ /* 0x000fe20003fe0100 */
[----:B------:R-:W-:Y:S02]  /*1c00*/  IMAD.IADD R21, R28, 0x1, R33 ;  /* 0x000000011c157824 */ /* 0x000fe400078e0221 */
[----:B------:R-:W-:Y:S01]  /*1c10*/  IMAD.MOV.U32 R18, RZ, RZ, 0x65 ;  /* 0x00000065ff127424 */ /* 0x000fe200078e00ff */
[----:B------:R-:W-:Y:S01]  /*1c20*/  SEL R17, R16, R19, !P1 ;  /* 0x0000001310117207 */ /* 0x000fe20004800000 */
[----:B------:R-:W-:Y:S02]  /*1c30*/  IMAD.MOV.U32 R19, RZ, RZ, 0x0 ;  /* 0x00000000ff137424 */ /* 0x000fe400078e00ff */
[----:B------:R-:W-:-:S05]  /*1c40*/  IMAD.MOV.U32 R16, RZ, RZ, R21 ;  /* 0x000000ffff107224 */ /* 0x000fca00078e0015 */
[----:B------:R1:W-:Y:S01]  /*1c50*/  ST.E.128.STRONG.GPU desc[UR8][R38.64+0x200], R16 ;  /* 0x0002001026007985 */ /* 0x0003e2000c10fd08 */
[----:B0-----:R-:W-:-:S09]  /*1c60*/  ULEA UR5, UR6, UR5, 0x18 ;  /* 0x0000000506057291 */ /* 0x001fd2000f8ec0ff */
[----:B------:R1:W-:Y:S04]  /*1c70*/  STS.64 [UR5+0x48], R20 ;  /* 0x00004814ff007988 */ /* 0x0003e80008000a05 */
[----:B------:R1:W-:Y:S04]  /*1c80*/  STS [UR5+0x50], R17 ;  /* 0x00005011ff007988 */ /* 0x0003e80008000805 */
[----:B------:R1:W-:Y:S02]  /*1c90*/  STS [UR5+0x44], R33 ;  /* 0x00004421ff007988 */ /* 0x0003e40008000805 */
.L_x_18:
[----:B------:R-:W-:Y:S05]  /*1ca0*/  BSYNC.RECONVERGENT B1 ;  /* 0x0000000000017941 */ /* 0x000fea0003800200 */
.L_x_17:
[----:B------:R0:W-:Y:S01]  /*1cb0*/  @!P2 STS [R5+0x24], R33 ;  /* 0x000024210500a388 */ /* 0x0001e20000000800 */
[----:B------:R-:W-:Y:S02]  /*1cc0*/  @!P2 IMAD.MOV.U32 R15, RZ, RZ, R20 ;  /* 0x000000ffff0fa224 */ /* 0x000fe400078e0014 */
[----:B------:R-:W-:Y:S01]  /*1cd0*/  @!P2 IMAD.MOV.U32 R26, RZ, RZ, R33 ;  /* 0x000000ffff1aa224 */ /* 0x000fe200078e0021 */
[----:B------:R0:W-:Y:S06]  /*1ce0*/  @!P2 STS [R5+0x28], R20 ;  /* 0x000028140500a388 */ /* 0x0001ec0000000800 */
.L_x_6:
[----:B------:R-:W-:Y:S01]  /*1cf0*/  ISETP.NE.AND P1, PT, R24, RZ, PT ;  /* 0x000000ff1800720c */ /* 0x000fe20003f25270 */
[----:B------:R-:W-:Y:S05]  /*1d00*/  WARPSYNC.ALL ;  /* 0x0000000000007948 */ /* 0x000fea0003800000 */
[----:B------:R-:W-:Y:S06]  /*1d10*/  BAR.SYNC.DEFER_BLOCKING 0x0 ;  /* 0x0000000000007b1d */ /* 0x000fec0000010000 */
[----:B------:R-:W-:Y:S04]  /*1d20*/  BSSY.RECONVERGENT B1, `(.L_x_19) ;  /* 0x000000a000017945 */ /* 0x000fe80003800200 */
[----:B------:R-:W-:Y:S05]  /*1d30*/  @!P1 BRA `(.L_x_20) ;  /* 0x0000000000209947 */ /* 0x000fea0003800000 */
[----:B------:R-:W2:Y:S01]  /*1d40*/  S2UR UR6, SR_CgaCtaId ;  /* 0x00000000000679c3 */ /* 0x000ea20000008800 */
[----:B------:R-:W-:Y:S01]  /*1d50*/  UMOV UR5, 0x400 ;  /* 0x0000040000057882 */ /* 0x000fe20000000000 */
[----:B------:R-:W-:Y:S01]  /*1d60*/  ISETP.NE.AND P1, PT, R26, RZ, PT ;  /* 0x000000ff1a00720c */ /* 0x000fe20003f25270 */
[----:B--2---:R-:W-:-:S09]  /*1d70*/  ULEA UR5, UR6, UR5, 0x18 ;  /* 0x0000000506057291 */ /* 0x004fd2000f8ec0ff */
[----:B0-----:R-:W0:Y:S04]  /*1d80*/  LDS R5, [UR5+0x24] ;  /* 0x00002405ff057984 */ /* 0x001e280008000800 */
[----:B-1----:R-:W1:Y:S01]  /*1d90*/  LDS R16, [UR5+0x28] ;  /* 0x00002805ff107984 */ /* 0x002e620008000800 */
[----:B0-----:R-:W-:Y:S01]  /*1da0*/  IMAD.IADD R26, R26, 0x1, R5 ;  /* 0x000000011a1a7824 */ /* 0x001fe200078e0205 */
[----:B-1----:R-:W-:-:S07]  /*1db0*/  @!P1 VIMNMX R15, PT, PT, R15, R16, PT ;  /* 0x000000100f0f9248 */ /* 0x002fce0003fe0100 */
.L_x_20:
[----:B------:R-:W-:Y:S05]  /*1dc0*/  BSYNC.RECONVERGENT B1 ;  /* 0x0000000000017941 */ /* 0x000fea0003800200 */
.L_x_19:
[----:B------:R-:W2:Y:S01]  /*1dd0*/  S2UR UR5, SR_CgaCtaId ;  /* 0x00000000000579c3 */ /* 0x000ea20000008800 */
[----:B------:R-:W-:Y:S01]  /*1de0*/  UMOV UR4, 0x400 ;  /* 0x0000040000047882 */ /* 0x000fe20000000000 */
[----:B------:R-:W-:Y:S01]  /*1df0*/  ISETP.NE.AND P4, PT, R4, R6, PT ;  /* 0x000000060400720c */ /* 0x000fe20003f85270 */
[----:B-1----:R-:W-:Y:S01]  /*1e00*/  IMAD.MOV.U32 R16, RZ, RZ, R26 ;  /* 0x000000ffff107224 */ /* 0x002fe200078e001a */
[----:B------:R-:W-:Y:S02]  /*1e10*/  ISETP.NE.AND P3, PT, R6, R8, PT ;  /* 0x000000080600720c */ /* 0x000fe40003f65270 */
[----:B------:R-:W-:Y:S02]  /*1e20*/  ISETP.NE.AND P2, PT, R8, R10, PT ;  /* 0x0000000a0800720c */ /* 0x000fe40003f45270 */
[----:B------:R-:W-:Y:S02]  /*1e30*/  @!P0 VIMNMX R2, PT, PT, R2, R15, PT ;  /* 0x0000000f02028248 */ /* 0x000fe40003fe0100 */
[----:B------:R-:W-:-:S03]  /*1e40*/  ISETP.NE.AND P1, PT, R10, R12, PT ;  /* 0x0000000c0a00720c */ /* 0x000fc60003f25270 */
[----:B0-----:R-:W-:Y:S02]  /*1e50*/  IMAD.MOV.U32 R5, RZ, RZ, R2 ;  /* 0x000000ffff057224 */ /* 0x001fe400078e0002 */
[----:B------:R-:W-:-:S04]  /*1e60*/  @!P4 VIMNMX R7, PT, PT, R7, R2, PT ;  /* 0x000000020707c248 */ /* 0x000fc80003fe0100 */
[----:B------:R-:W-:-:S04]  /*1e70*/  @!P3 VIMNMX R9, PT, PT, R9, R7, PT ;  /* 0x000000070909b248 */ /* 0x000fc80003fe0100 */
[----:B------:R-:W-:Y:S01]  /*1e80*/  @!P2 VIMNMX R11, PT, PT, R11, R9, PT ;  /* 0x000000090b0ba248 */ /* 0x000fe20003fe0100 */
[----:B--2---:R-:W-:-:S03]  /*1e90*/  ULEA UR4, UR5, UR4, 0x18 ;  /* 0x0000000405047291 */ /* 0x004fc6000f8ec0ff */
[----:B------:R-:W-:-:S06]  /*1ea0*/  @!P1 VIMNMX R13, PT, PT, R13, R11, PT ;  /* 0x0000000b0d0d9248 */ /* 0x000fcc0003fe0100 */
[----:B------:R-:W0:Y:S04]  /*1eb0*/  LDS R20, [UR4+0x54] ;  /* 0x00005404ff147984 */ /* 0x000e280008000800 */
[----:B------:R-:W1:Y:S02]  /*1ec0*/  LDS R18, [UR4+0x44] ;  /* 0x00004404ff127984 */ /* 0x000e640008000800 */
.L_x_5:
[----:B------:R-:W-:Y:S05]  /*1ed0*/  BSYNC B0 ;  /* 0x0000000000007941 */ /* 0x000fea0003800000 */
.L_x_3:
[----:B------:R-:W-:Y:S02]  /*1ee0*/  SEL R43, RZ, 0x1, !P0 ;  /* 0x00000001ff2b7807 */ /* 0x000fe40004000000 */
[----:B------:R-:W-:Y:S02]  /*1ef0*/  ISETP.NE.AND P1, PT, R4, R6, PT ;  /* 0x000000060400720c */ /* 0x000fe40003f25270 */
[----:B------:R-:W-:Y:S01]  /*1f00*/  ISETP.NE.AND P2, PT, R6, R8, PT ;  /* 0x000000080600720c */ /* 0x000fe20003f45270 */
[----:B------:R-:W-:Y:S01]  /*1f10*/  IMAD.IADD R43, R43, 0x1, R26 ;  /* 0x000000012b2b7824 */ /* 0x000fe200078e021a */
[----:B------:R-:W-:Y:S02]  /*1f20*/  SEL R2, RZ, 0x1, !P1 ;  /* 0x00000001ff027807 */ /* 0x000fe40004800000 */
[----:B0-----:R-:W-:Y:S02]  /*1f30*/  ISETP.GE.U32.AND P1, PT, R20, 0x81, PT ;  /* 0x000000811400780c */ /* 0x001fe40003f26070 */
[----:B--2---:R-:W-:Y:S01]  /*1f40*/  SEL R22, RZ, 0x1, !P2 ;  /* 0x00000001ff167807 */ /* 0x004fe20005000000 */
[----:B------:R-:W-:-:S04]  /*1f50*/  IMAD.IADD R41, R2, 0x1, R43 ;  /* 0x0000000102297824 */ /* 0x000fc800078e022b */
[----:B------:R-:W-:-:S04]  /*1f60*/  IMAD.IADD R39, R22, 0x1, R41 ;  /* 0x0000000116277824 */ /* 0x000fc800078e0229 */
[----:B------:R-:W-:-:S04]  /*1f70*/  IMAD.IADD R17, R0, 0x1, R39 ;  /* 0x0000000100117824 */ /* 0x000fc800078e0227 */
[----:B------:R-:W-:Y:S01]  /*1f80*/  IMAD.IADD R0, R3, 0x1, R17 ;  /* 0x0000000103007824 */ /* 0x000fe200078e0211 */
[----:B------:R-:W-:Y:S06]  /*1f90*/  @!P1 BRA `(.L_x_21) ;  /* 0x0000000400709947 */ /* 0x000fec0003800000 */
[----:B------:R-:W-:Y:S01]  /*1fa0*/  BAR.SYNC.DEFER_BLOCKING 0x0 ;  /* 0x0000000000007b1d */ /* 0x000fe20000010000 */
[----:B------:R-:W-:Y:S01]  /*1fb0*/  ISETP.NE.AND P1, PT, R4, R6, PT ;  /* 0x000000060400720c */ /* 0x000fe20003f25270 */
[----:B-1----:R-:W-:Y:S01]  /*1fc0*/  @P0 IMAD.IADD R16, R16, 0x1, -R18 ;  /* 0x0000000110100824 */ /* 0x002fe200078e0a12 */
[----:B------:R-:W-:Y:S02]  /*1fd0*/  ISETP.NE.AND P2, PT, R6, R8, PT ;  /* 0x000000080600720c */ /* 0x000fe40003f45270 */
[----:B------:R-:W-:Y:S02]  /*1fe0*/  ISETP.NE.AND P3, PT, R8, R10, PT ;  /* 0x0000000a0800720c */ /* 0x000fe40003f65270 */
[----:B------:R-:W-:Y:S02]  /*1ff0*/  ISETP.NE.AND P4, PT, R10, R12, PT ;  /* 0x0000000c0a00720c */ /* 0x000fe40003f85270 */
[----:B------:R-:W-:Y:S02]  /*2000*/  ISETP.NE.AND P5, PT, R12, R25, PT ;  /* 0x000000190c00720c */ /* 0x000fe40003fa5270 */
[----:B------:R-:W-:-:S03]  /*2010*/  @P0 LEA R16, R16, UR4, 0x3 ;  /* 0x0000000410100c11 */ /* 0x000fc6000f8e18ff */
[--C-:B------:R-:W-:Y:S02]  /*2020*/  @P1 IMAD.IADD R43, R43, 0x1, -R18.reuse ;  /* 0x000000012b2b1824 */ /* 0x100fe400078e0a12 */
[--C-:B------:R-:W-:Y:S02]  /*2030*/  @P2 IMAD.IADD R41, R41, 0x1, -R18.reuse ;  /* 0x0000000129292824 */ /* 0x100fe400078e0a12 */
[--C-:B------:R-:W-:Y:S01]  /*2040*/  @P3 IMAD.IADD R39, R39, 0x1, -R18.reuse ;  /* 0x0000000127273824 */ /* 0x100fe200078e0a12 */
[----:B------:R-:W-:Y:S01]  /*2050*/  @P1 LEA R43, R43, UR4, 0x3 ;  /* 0x000000042b2b1c11 */ /* 0x000fe2000f8e18ff */
[--C-:B------:R-:W-:Y:S01]  /*2060*/  @P4 IMAD.IADD R17, R17, 0x1, -R18.reuse ;  /* 0x0000000111114824 */ /* 0x100fe200078e0a12 */
[----:B------:R-:W-:Y:S01]  /*2070*/  @P2 LEA R41, R41, UR4, 0x3 ;  /* 0x0000000429292c11 */ /* 0x000fe2000f8e18ff */
[----:B------:R-:W-:Y:S01]  /*2080*/  @P5 IMAD.IADD R0, R0, 0x1, -R18 ;  /* 0x0000000100005824 */ /* 0x000fe200078e0a12 */
[----:B------:R-:W-:Y:S01]  /*2090*/  @P3 LEA R39, R39, UR4, 0x3 ;  /* 0x0000000427273c11 */ /* 0x000fe2000f8e18ff */
[----:B------:R0:W-:Y:S01]  /*20a0*/  @P0 STS.64 [R16], R14 ;  /* 0x0000000e10000388 */ /* 0x0001e20000000a00 */
[----:B------:R-:W-:-:S02]  /*20b0*/  @P4 LEA R17, R17, UR4, 0x3 ;  /* 0x0000000411114c11 */ /* 0x000fc4000f8e18ff */
[----:B------:R-:W-:Y:S01]  /*20c0*/  @P5 LEA R0, R0, UR4, 0x3 ;  /* 0x0000000400005c11 */ /* 0x000fe2000f8e18ff */
[----:B------:R0:W-:Y:S01]  /*20d0*/  @P1 STS.64 [R43], R4 ;  /* 0x000000042b001388 */ /* 0x0001e20000000a00 */
[----:B------:R-:W-:-:S03]  /*20e0*/  ISETP.GE.U32.AND P0, PT, R24, R20, PT ;  /* 0x000000141800720c */ /* 0x000fc60003f06070 */
[----:B------:R0:W-:Y:S04]  /*20f0*/  @P2 STS.64 [R41], R6 ;  /* 0x0000000629002388 */ /* 0x0001e80000000a00 */
[----:B------:R0:W-:Y:S04]  /*2100*/  @P3 STS.64 [R39], R8 ;  /* 0x0000000827003388 */ /* 0x0001e80000000a00 */
[----:B------:R0:W-:Y:S04]  /*2110*/  @P4 STS.64 [R17], R10 ;  /* 0x0000000a11004388 */ /* 0x0001e80000000a00 */
[----:B------:R0:W-:Y:S01]  /*2120*/  @P5 STS.64 [R0], R12 ;  /* 0x0000000c00005388 */ /* 0x0001e20000000a00 */
[----:B------:R-:W-:Y:S06]  /*2130*/  BAR.SYNC.DEFER_BLOCKING 0x0 ;  /* 0x0000000000007b1d */ /* 0x000fec0000010000 */
[----:B------:R-:W-:Y:S05]  /*2140*/  @P0 EXIT ;  /* 0x000000000000094d */ /* 0x000fea0003800000 */
[----:B------:R-:W-:Y:S01]  /*2150*/  LOP3.LUT R3, RZ, R24, RZ, 0x33, !PT ;  /* 0x00000018ff037212 */ /* 0x000fe200078e33ff */
[----:B------:R-:W-:Y:S04]  /*2160*/  BSSY.RECONVERGENT B0, `(.L_x_22) ;  /* 0x000001a000007945 */ /* 0x000fe80003800200 */
[----:B0-----:R-:W-:-:S05]  /*2170*/  IMAD.IADD R0, R3, 0x1, R20 ;  /* 0x0000000103007824 */ /* 0x001fca00078e0214 */
[C---:B------:R-:W-:Y:S02]  /*2180*/  LOP3.LUT R2, R0.reuse, 0x180, RZ, 0xc0, !PT ;  /* 0x0000018000027812 */ /* 0x040fe400078ec0ff */
[----:B------:R-:W-:Y:S02]  /*2190*/  ISETP.GE.U32.AND P1, PT, R0, 0x180, PT ;  /* 0x000001800000780c */ /* 0x000fe40003f26070 */
[----:B------:R-:W-:-:S13]  /*21a0*/  ISETP.NE.AND P0, PT, R2, 0x180, PT ;  /* 0x000001800200780c */ /* 0x000fda0003f05270 */
[----:B------:R-:W-:Y:S05]  /*21b0*/  @!P0 BRA `(.L_x_23) ;  /* 0x0000000000508947 */ /* 0x000fea0003800000 */
[----:B------:R-:W0:Y:S01]  /*21c0*/  LDC.64 R6, c[0x0][0x388] ;  /* 0x0000e200ff067b82 */ /* 0x000e220000000a00 */
[----:B------:R-:W-:Y:S01]  /*21d0*/  LEA.HI R0, R0, 0x1, RZ, 0x19 ;  /* 0x0000000100007811 */ /* 0x000fe200078fc8ff */
[C---:B------:R-:W-:Y:S01]  /*21e0*/  IMAD.IADD R11, R24.reuse, 0x1, R18 ;  /* 0x00000001180b7824 */ /* 0x040fe200078e0212 */
[----:B------:R-:W-:-:S03]  /*21f0*/  LEA R10, R24, UR4, 0x3 ;  /* 0x00000004180a7c11 */ /* 0x000fc6000f8e18ff */
[C---:B------:R-:W-:Y:S01]  /*2200*/  IMAD.SHL.U32 R2, R0.reuse, 0x80, RZ ;  /* 0x0000008000027824 */ /* 0x040fe200078e00ff */
[----:B------:R-:W-:Y:S01]  /*2210*/  LOP3.LUT R0, R0, 0x3, RZ, 0xc0, !PT ;  /* 0x0000000300007812 */ /* 0x000fe200078ec0ff */
[----:B------:R-:W1:Y:S03]  /*2220*/  LDC.64 R8, c[0x0][0x398] ;  /* 0x0000e600ff087b82 */ /* 0x000e660000000a00 */
[----:B------:R-:W-:Y:S01]  /*2230*/  LOP3.LUT R3, R2, 0x180, RZ, 0xc0, !PT ;  /* 0x0000018002037812 */ /* 0x000fe200078ec0ff */
[----:B------:R-:W-:-:S04]  /*2240*/  IMAD.MOV R0, RZ, RZ, -R0 ;  /* 0x000000ffff007224 */ /* 0x000fc800078e0a00 */
[----:B------:R-:W-:-:S07]  /*2250*/  IMAD.IADD R24, R24, 0x1, R3 ;  /* 0x0000000118187824 */ /* 0x000fce00078e0203 */
.L_x_24:
[----:B--2---:R2:W3:Y:S01]  /*2260*/  LDS.64 R12, [R10] ;  /* 0x000000000a0c7984 */ /* 0x0044e20000000a00 */
[----:B0-----:R-:W-:-:S04]  /*2270*/  IMAD.WIDE.U32 R2, R11, 0x4, R6 ;  /* 0x000000040b027825 */ /* 0x001fc800078e0006 */
[----:B-1----:R-:W-:-:S04]  /*2280*/  IMAD.WIDE.U32 R4, R11, 0x4, R8 ;  /* 0x000000040b047825 */ /* 0x002fc800078e0008 */
[----:B------:R-:W-:Y:S02]  /*2290*/  VIADD R0, R0, 0x1 ;  /* 0x0000000100007836 */ /* 0x000fe40000000000 */
[----:B------:R-:W-:Y:S02]  /*22a0*/  VIADD R11, R11, 0x80 ;  /* 0x000000800b0b7836 */ /* 0x000fe40000000000 */
[----:B--2---:R-:W-:Y:S01]  /*22b0*/  VIADD R10, R10, 0x400 ;  /* 0x000004000a0a7836 */ /* 0x004fe20000000000 */
[----:B------:R-:W-:Y:S01]  /*22c0*/  ISETP.NE.AND P0, PT, R0, RZ, PT ;  /* 0x000000ff0000720c */ /* 0x000fe20003f05270 */
[----:B---3--:R2:W-:Y:S04]  /*22d0*/  STG.E desc[UR8][R2.64], R12 ;  /* 0x0000000c02007986 */ /* 0x0085e8000c101908 */
[----:B------:R2:W-:Y:S08]  /*22e0*/  STG.E desc[UR8][R4.64], R13 ;  /* 0x0000000d04007986 */ /* 0x0005f0000c101908 */
[----:B------:R-:W-:Y:S05]  /*22f0*/  @P0 BRA `(.L_x_24) ;  /* 0xfffffffc00d80947 */ /* 0x000fea000383ffff */
.L_x_23:
[----:B------:R-:W-:Y:S05]  /*2300*/  BSYNC.RECONVERGENT B0 ;  /* 0x0000000000007941 */ /* 0x000fea0003800200 */
.L_x_22:
[----:B------:R-:W-:Y:S05]  /*2310*/  @!P1 EXIT ;  /* 0x000000000000994d */ /* 0x000fea0003800000 */
[----:B--2---:R-:W0:Y:S01]  /*2320*/  LDC.64 R2, c[0x0][0x388] ;  /* 0x0000e200ff027b82 */ /* 0x004e220000000a00 */
[----:B------:R-:W-:Y:S01]  /*2330*/  LEA R0, R24, UR4, 0x3 ;  /* 0x0000000418007c11 */ /* 0x000fe2000f8e18ff */
[----:B------:R-:W-:Y:S02]  /*2340*/  IMAD.IADD R21, R18, 0x1, R24 ;  /* 0x0000000112157824 */ /* 0x000fe400078e0218 */
[----:B------:R-:W-:Y:S02]  /*2350*/  VIADD R24, R24, 0x100 ;  /* 0x0000010018187836 */ /* 0x000fe40000000000 */
[----:B------:R-:W-:Y:S02]  /*2360*/  VIADD R0, R0, 0x800 ;  /* 0x0000080000007836 */ /* 0x000fe40000000000 */
[----:B------:R-:W1:Y:S05]  /*2370*/  LDC.64 R4, c[0x0][0x398] ;  /* 0x0000e600ff047b82 */ /* 0x000e6a0000000a00 */
.L_x_25:
[----:B-1----:R-:W2:Y:S01]  /*2380*/  LDS.64 R26, [R0+-0x800] ;  /* 0xfff80000001a7984 */ /* 0x002ea20000000a00 */
[C---:B------:R-:W-:Y:S02]  /*2390*/  VIADD R13, R21.reuse, 0x80 ;  /* 0x00000080150d7836 */ /* 0x040fe40000000000 */
[C---:B0-----:R-:W-:Y:S01]  /*23a0*/  IMAD.WIDE.U32 R6, R21.reuse, 0x4, R2 ;  /* 0x0000000415067825 */ /* 0x041fe200078e0002 */
[----:B------:R-:W0:Y:S03]  /*23b0*/  LDS.64 R28, [R0+-0x400] ;  /* 0xfffc0000001c7984 */ /* 0x000e260000000a00 */
[C---:B------:R-:W-:Y:S01]  /*23c0*/  VIADD R17, R21.reuse, 0x100 ;  /* 0x0000010015117836 */ /* 0x040fe20000000000 */
[----:B------:R-:W3:Y:S01]  /*23d0*/  LDS.64 R30, [R0] ;  /* 0x00000000001e7984 */ /* 0x000ee20000000a00 */
[----:B-1----:R-:W-:-:S03]  /*23e0*/  IMAD.WIDE.U32 R8, R21, 0x4, R4 ;  /* 0x0000000415087825 */ /* 0x002fc600078e0004 */
[----:B------:R1:W4:Y:S01]  /*23f0*/  LDS.64 R32, [R0+0x400] ;  /* 0x0004000000207984 */ /* 0x0003220000000a00 */
[----:B------:R-:W-:-:S04]  /*2400*/  IMAD.WIDE.U32 R10, R13, 0x4, R2 ;  /* 0x000000040d0a7825 */ /* 0x000fc800078e0002 */
[----:B------:R-:W-:Y:S02]  /*2410*/  VIADD R23, R21, 0x180 ;  /* 0x0000018015177836 */ /* 0x000fe40000000000 */
[----:B------:R-:W-:-:S04]  /*2420*/  IMAD.WIDE.U32 R12, R13, 0x4, R4 ;  /* 0x000000040d0c7825 */ /* 0x000fc800078e0004 */
[----:B------:R-:W-:-:S04]  /*2430*/  IMAD.WIDE.U32 R14, R17, 0x4, R2 ;  /* 0x00000004110e7825 */ /* 0x000fc800078e0002 */
[----:B------:R-:W-:-:S04]  /*2440*/  IMAD.WIDE.U32 R16, R17, 0x4, R4 ;  /* 0x0000000411107825 */ /* 0x000fc800078e0004 */
[----:B------:R-:W-:-:S04]  /*2450*/  IMAD.WIDE.U32 R18, R23, 0x4, R2 ;  /* 0x0000000417127825 */ /* 0x000fc800078e0002 */
[----:B------:R-:W-:-:S04]  /*2460*/  IMAD.WIDE.U32 R22, R23, 0x4, R4 ;  /* 0x0000000417167825 */ /* 0x000fc800078e0004 */
[----:B------:R-:W-:Y:S01]  /*2470*/  VIADD R21, R21, 0x200 ;  /* 0x0000020015157836 */ /* 0x000fe20000000000 */
[----:B--2---:R2:W-:Y:S01]  /*2480*/  STG.E desc[UR8][R6.64], R26 ;  /* 0x0000001a06007986 */ /* 0x0045e2000c101908 */
[----:B-1----:R-:W-:-:S03]  /*2490*/  VIADD R0, R0, 0x1000 ;  /* 0x0000100000007836 */ /* 0x002fc60000000000 */
[----:B------:R1:W-:Y:S04]  /*24a0*/  STG.E desc[UR8][R8.64], R27 ;  /* 0x0000001b08007986 */ /* 0x0003e8000c101908 */
[----:B0-----:R1:W-:Y:S04]  /*24b0*/  STG.E desc[UR8][R10.64], R28 ;  /* 0x0000001c0a007986 */ /* 0x0013e8000c101908 */
[----:B------:R1:W-:Y:S01]  /*24c0*/  STG.E desc[UR8][R12.64], R29 ;  /* 0x0000001d0c007986 */ /* 0x0003e2000c101908 */
[C---:B--2---:R-:W-:Y:S02]  /*24d0*/  VIADD R7, R24.reuse, 0x100 ;  /* 0x0000010018077836 */ /* 0x044fe40000000000 */
[----:B------:R-:W-:Y:S01]  /*24e0*/  VIADD R24, R24, 0x200 ;  /* 0x0000020018187836 */ /* 0x000fe20000000000 */
[----:B---3--:R1:W-:Y:S02]  /*24f0*/  STG.E desc[UR8][R14.64], R30 ;  /* 0x0000001e0e007986 */ /* 0x0083e4000c101908 */
[----:B------:R-:W-:-:S02]  /*2500*/  ISETP.GE.U32.AND P0, PT, R7, R20, PT ;  /* 0x000000140700720c */ /* 0x000fc40003f06070 */
[----:B------:R1:W-:Y:S04]  /*2510*/  STG.E desc[UR8][R16.64], R31 ;  /* 0x0000001f10007986 */ /* 0x0003e8000c101908 */
[----:B----4-:R1:W-:Y:S04]  /*2520*/  STG.E desc[UR8][R18.64], R32 ;  /* 0x0000002012007986 */ /* 0x0103e8000c101908 */
[----:B------:R1:W-:Y:S03]  /*2530*/  STG.E desc[UR8][R22.64], R33 ;  /* 0x0000002116007986 */ /* 0x0003e6000c101908 */
[----:B------:R-:W-:Y:S05]  /*2540*/  @!P0 BRA `(.L_x_25) ;  /* 0xfffffffc008c8947 */ /* 0x000fea000383ffff */
[----:B------:R-:W-:Y:S05]  /*2550*/  EXIT ;  /* 0x000000000000794d */ /* 0x000fea0003800000 */
.L_x_21:
[----:B------:R-:W-:Y:S01]  /*2560*/  ISETP.NE.AND P1, PT, R4, R6, PT ;  /* 0x000000060400720c */ /* 0x000fe20003f25270 */
[----:B------:R-:W0:Y:S01]  /*2570*/  @P0 LDC.64 R36, c[0x0][0x388] ;  /* 0x0000e200ff240b82 */ /* 0x000e220000000a00 */
[----:B------:R-:W-:Y:S02]  /*2580*/  ISETP.NE.AND P2, PT, R6, R8, PT ;  /* 0x000000080600720c */ /* 0x000fe40003f45270 */
[----:B------:R-:W-:Y:S02]  /*2590*/  ISETP.NE.AND P3, PT, R8, R10, PT ;  /* 0x0000000a0800720c */ /* 0x000fe40003f65270 */
[----:B------:R-:W-:Y:S02]  /*25a0*/  ISETP.NE.AND P4, PT, R10, R12, PT ;  /* 0x0000000c0a00720c */ /* 0x000fe40003f85270 */
[----:B------:R-:W-:Y:S01]  /*25b0*/  ISETP.NE.AND P5, PT, R12, R25, PT ;  /* 0x000000190c00720c */ /* 0x000fe20003fa5270 */
[----:B------:R-:W2:Y:S08]  /*25c0*/  @P0 LDC.64 R2, c[0x0][0x398] ;  /* 0x0000e600ff020b82 */ /* 0x000eb00000000a00 */
[----:B-1----:R-:W1:Y:S08]  /*25d0*/  @P1 LDC.64 R18, c[0x0][0x388] ;  /* 0x0000e200ff121b82 */ /* 0x002e700000000a00 */
[----:B------:R-:W3:Y:S01]  /*25e0*/  @P1 LDC.64 R20, c[0x0][0x398] ;  /* 0x0000e600ff141b82 */ /* 0x000ee20000000a00 */
[----:B0-----:R-:W-:-:S05]  /*25f0*/  @P0 IMAD.WIDE.U32 R36, R16, 0x4, R36 ;  /* 0x0000000410240825 */ /* 0x001fca00078e0024 */
[----:B------:R0:W-:Y:S02]  /*2600*/  @P0 STG.E desc[UR8][R36.64], R14 ;  /* 0x0000000e24000986 */ /* 0x0001e4000c101908 */
[----:B------:R-:W4:Y:S01]  /*2610*/  @P2 LDC.64 R22, c[0x0][0x388] ;  /* 0x0000e200ff162b82 */ /* 0x000f220000000a00 */
[----:B--2---:R-:W-:-:S05]  /*2620*/  @P0 IMAD.WIDE.U32 R2, R16, 0x4, R2 ;  /* 0x0000000410020825 */ /* 0x004fca00078e0002 */
[----:B------:R0:W-:Y:S02]  /*2630*/  @P0 STG.E desc[UR8][R2.64], R15 ;  /* 0x0000000f02000986 */ /* 0x0001e4000c101908 */
[----:B------:R-:W2:Y:S01]  /*2640*/  @P2 LDC.64 R26, c[0x0][0x398] ;  /* 0x0000e600ff1a2b82 */ /* 0x000ea20000000a00 */
[----:B-1----:R-:W-:-:S05]  /*2650*/  @P1 IMAD.WIDE.U32 R18, R43, 0x4, R18 ;  /* 0x000000042b121825 */ /* 0x002fca00078e0012 */
[----:B------:R0:W-:Y:S02]  /*2660*/  @P1 STG.E desc[UR8][R18.64], R4 ;  /* 0x0000000412001986 */ /* 0x0001e4000c101908 */
[----:B------:R-:W1:Y:S01]  /*2670*/  @P3 LDC.64 R28, c[0x0][0x388] ;  /* 0x0000e200ff1c3b82 */ /* 0x000e620000000a00 */
[----:B---3--:R-:W-:-:S05]  /*2680*/  @P1 IMAD.WIDE.U32 R20, R43, 0x4, R20 ;  /* 0x000000042b141825 */ /* 0x008fca00078e0014 */
[----:B------:R0:W-:Y:S02]  /*2690*/  @P1 STG.E desc[UR8][R20.64], R5 ;  /* 0x0000000514001986 */ /* 0x0001e4000c101908 */
[----:B------:R-:W3:Y:S01]  /*26a0*/  @P3 LDC.64 R30, c[0x0][0x398] ;  /* 0x0000e600ff1e3b82 */ /* 0x000ee20000000a00 */
[----:B----4-:R-:W-:-:S05]  /*26b0*/  @P2 IMAD.WIDE.U32 R22, R41, 0x4, R22 ;  /* 0x0000000429162825 */ /* 0x010fca00078e0016 */
[----:B------:R0:W-:Y:S02]  /*26c0*/  @P2 STG.E desc[UR8][R22.64], R6 ;  /* 0x0000000616002986 */ /* 0x0001e4000c101908 */
[----:B------:R-:W4:Y:S01]  /*26d0*/  @P4 LDC.64 R32, c[0x0][0x388] ;  /* 0x0000e200ff204b82 */ /* 0x000f220000000a00 */
[----:B--2---:R-:W-:-:S05]  /*26e0*/  @P2 IMAD.WIDE.U32 R26, R41, 0x4, R26 ;  /* 0x00000004291a2825 */ /* 0x004fca00078e001a */
[----:B------:R0:W-:Y:S02]  /*26f0*/  @P2 STG.E desc[UR8][R26.64], R7 ;  /* 0x000000071a002986 */ /* 0x0001e4000c101908 */
[----:B------:R-:W2:Y:S01]  /*2700*/  @P4 LDC.64 R34, c[0x0][0x398] ;  /* 0x0000e600ff224b82 */ /* 0x000ea20000000a00 */
[----:B-1----:R-:W-:-:S05]  /*2710*/  @P3 IMAD.WIDE.U32 R28, R39, 0x4, R28 ;  /* 0x00000004271c3825 */ /* 0x002fca00078e001c */
[----:B------:R0:W-:Y:S01]  /*2720*/  @P3 STG.E desc[UR8][R28.64], R8 ;  /* 0x000000081c003986 */ /* 0x0001e2000c101908 */
[----:B---3--:R-:W-:-:S05]  /*2730*/  @P3 IMAD.WIDE.U32 R30, R39, 0x4, R30 ;  /* 0x00000004271e3825 */ /* 0x008fca00078e001e */
[----:B------:R0:W-:Y:S01]  /*2740*/  @P3 STG.E desc[UR8][R30.64], R9 ;  /* 0x000000091e003986 */ /* 0x0001e2000c101908 */
[----:B----4-:R-:W-:-:S05]  /*2750*/  @P4 IMAD.WIDE.U32 R32, R17, 0x4, R32 ;  /* 0x0000000411204825 */ /* 0x010fca00078e0020 */
[----:B------:R0:W-:Y:S01]  /*2760*/  @P4 STG.E desc[UR8][R32.64], R10 ;  /* 0x0000000a20004986 */ /* 0x0001e2000c101908 */
[----:B--2---:R-:W-:-:S05]  /*2770*/  @P4 IMAD.WIDE.U32 R34, R17, 0x4, R34 ;  /* 0x0000000411224825 */ /* 0x004fca00078e0022 */
[----:B------:R0:W-:Y:S01]  /*2780*/  @P4 STG.E desc[UR8][R34.64], R11 ;  /* 0x0000000b22004986 */ /* 0x0001e2000c101908 */
[----:B------:R-:W-:Y:S05]  /*2790*/  @!P5 EXIT ;  /* 0x000000000000d94d */ /* 0x000fea0003800000 */
[----:B0-----:R-:W0:Y:S08]  /*27a0*/  LDC.64 R2, c[0x0][0x388] ;  /* 0x0000e200ff027b82 */ /* 0x001e300000000a00 */
[----:B------:R-:W1:Y:S01]  /*27b0*/  LDC.64 R4, c[0x0][0x398] ;  /* 0x0000e600ff047b82 */ /* 0x000e620000000a00 */
[----:B0-----:R-:W-:-:S05]  /*27c0*/  IMAD.WIDE.U32 R2, R0, 0x4, R2 ;  /* 0x0000000400027825 */ /* 0x001fca00078e0002 */
[----:B------:R-:W-:Y:S01]  /*27d0*/  STG.E desc[UR8][R2.64], R12 ;  /* 0x0000000c02007986 */ /* 0x000fe2000c101908 */
[----:B-1----:R-:W-:-:S05]  /*27e0*/  IMAD.WIDE.U32 R4, R0, 0x4, R4 ;  /* 0x0000000400047825 */ /* 0x002fca00078e0004 */
[----:B------:R-:W-:Y:S01]  /*27f0*/  STG.E desc[UR8][R4.64], R13 ;  /* 0x0000000d04007986 */ /* 0x000fe2000c101908 */
[----:B------:R-:W-:Y:S05]  /*2800*/  EXIT ;  /* 0x000000000000794d */ /* 0x000fea0003800000 */
.L_x_0:
[----:B------:R-:W-:-:S13]  /*2810*/  ISETP.NE.AND P0, PT, R0, RZ, PT ;  /* 0x000000ff0000720c */ /* 0x000fda0003f05270 */
[----:B------:R-:W-:Y:S05]  /*2820*/  @!P0 EXIT ;  /* 0x000000000000894d */ /* 0x000fea0003800000 */
[----:B------:R-:W0:Y:S01]  /*2830*/  S2R R32, SR_TID.X ;  /* 0x0000000000207919 */ /* 0x000e220000002100 */
[----:B------:R-:W1:Y:S01]  /*2840*/  LDCU.64 UR4, c[0x0][0x380] ;  /* 0x00007000ff0477ac */ /* 0x000e620008000a00 */
[----:B0-----:R-:W-:-:S04]  /*2850*/  IMAD R25, R32, 0x6, RZ ;  /* 0x0000000620197824 */ /* 0x001fc800078e02ff */
[----:B------:R-:W-:Y:S01]  /*2860*/  VIADD R23, R25, 0x5 ;  /* 0x0000000519177836 */ /* 0x000fe20000000000 */
[----:B------:R-:W-:-:S05]  /*2870*/  IADD3 R6, P0, PT, R2, R25, RZ ;  /* 0x0000001902067210 */ /* 0x000fca0007f1e0ff */
[----:B------:R-:W-:Y:S01]  /*2880*/  IMAD.X R7, RZ, RZ, RZ, P0 ;  /* 0x000000ffff077224 */ /* 0x000fe200000e06ff */
[----:B------:R-:W-:Y:S01]  /*2890*/  ISETP.GE.U32.AND P0, PT, R23, R0, PT ;  /* 0x000000001700720c */ /* 0x000fe20003f06070 */
[----:B------:R-:W-:-:S03]  /*28a0*/  IMAD.SHL.U32 R16, R6, 0x4, RZ ;  /* 0x0000000406107824 */ /* 0x000fc600078e00ff */
[----:B------:R-:W-:Y:S02]  /*28b0*/  SHF.L.U64.HI R9, R6, 0x2, R7 ;  /* 0x0000000206097819 */ /* 0x000fe40000010207 */
[----:B-1----:R-:W-:-:S04]  /*28c0*/  IADD3 R18, P1, PT, R16, UR4, RZ ;  /* 0x0000000410127c10 */ /* 0x002fc8000ff3e0ff */
[----:B------:R-:W-:Y:S02]  /*28d0*/  IADD3.X R19, PT, PT, R9, UR5, RZ, P1, !PT ;  /* 0x0000000509137c10 */ /* 0x000fe40008ffe4ff */
[----:B------:R-:W-:-:S03]  /*28e0*/  ISETP.GE.U32.AND P1, PT, R25, R0, PT ;  /* 0x000000001900720c */ /* 0x000fc60003f26070 */
[----:B------:R0:W5:Y:S01]  /*28f0*/  @!P0 LDG.E R3, desc[UR8][R18.64+0x14] ;  /* 0x0000140812038981 */ /* 0x000162000c1e1900 */
[----:B------:R-:W-:Y:S01]  /*2900*/  ISETP.NE.AND P2, PT, R32, RZ, PT ;  /* 0x000000ff2000720c */ /* 0x000fe20003f45270 */
[----:B------:R-:W-:Y:S01]  /*2910*/  BSSY.RECONVERGENT B0, `(.L_x_26) ;  /* 0x000000c000007945 */ /* 0x000fe20003800200 */
[----:B------:R-:W-:-:S07]  /*2920*/  VIADD R11, R25, 0x1 ;  /* 0x00000001190b7836 */ /* 0x000fce0000000000 */
[----:B------:R0:W5:Y:S01]  /*2930*/  @!P1 LDG.E R4, desc[UR8][R18.64] ;  /* 0x0000000812049981 */ /* 0x000162000c1e1900 */
[----:B------:R-:W-:-:S03]  /*2940*/  P2R R6, PR, RZ, 0x4 ;  /* 0x00000004ff067803 */ /* 0x000fc60000000000 */
[----:B------:R-:W-:Y:S05]  /*2950*/  @P2 BRA `(.L_x_27) ;  /* 0x00000000001c2947 */ /* 0x000fea0003800000 */
[----:B------:R-:W-:Y:S01]  /*2960*/  ISETP.NE.AND P2, PT, R5, RZ, PT ;  /* 0x000000ff0500720c */ /* 0x000fe20003f45270 */
[----:B-----5:R-:W-:-:S12]  /*2970*/  IMAD.MOV.U32 R6, RZ, RZ, R4 ;  /* 0x000000ffff067224 */ /* 0x020fd800078e0004 */
[----:B------:R-:W-:Y:S05]  /*2980*/  @!P2 BRA `(.L_x_27) ;  /* 0x000000000010a947 */ /* 0x000fea0003800000 */
[----:B------:R-:W1:Y:S01]  /*2990*/  LDC.64 R6, c[0x0][0x380] ;  /* 0x0000e000ff067b82 */ /* 0x000e620000000a00 */
[----:B------:R-:W-:-:S04]  /*29a0*/  VIADD R13, R2, 0xffffffff ;  /* 0xffffffff020d7836 */ /* 0x000fc80000000000 */
[----:B-1----:R-:W-:-:S06]  /*29b0*/  IMAD.WIDE.U32 R6, R13, 0x4, R6 ;  /* 0x000000040d067825 */ /* 0x002fcc00078e0006 */
[----:B------:R1:W5:Y:S02]  /*29c0*/  LDG.E R6, desc[UR8][R6.64] ;  /* 0x0000000806067981 */ /* 0x000364000c1e1900 */
.L_x_27:
[----:B------:R-:W-:Y:S05]  /*29d0*/  BSYNC.RECONVERGENT B0 ;  /* 0x0000000000007941 */ /* 0x000fea0003800200 */
.L_x_26:
[----:B------:R-:W2:Y:S01]  /*29e0*/  LDCU.64 UR4, c[0x0][0x390] ;  /* 0x00007200ff0477ac */ /* 0x000ea20008000a00 */
[----:B------:R-:W-:Y:S01]  /*29f0*/  ISETP.GE.U32.AND P4, PT, R11, R0, PT ;  /* 0x000000000b00720c */ /* 0x000fe20003f86070 */
[C---:B------:R-:W-:Y:S02]  /*2a00*/  VIADD R13, R25.reuse, 0x2 ;  /* 0x00000002190d7836 */ /* 0x040fe40000000000 */
[----:B------:R-:W-:-:S03]  /*2a10*/  VIADD R15, R25, 0x3 ;  /* 0x00000003190f7836 */ /* 0x000fc60000000000 */
[-C--:B------:R-:W-:Y:S02]  /*2a20*/  ISETP.GE.U32.AND P3, PT, R13, R0.reuse, PT ;  /* 0x000000000d00720c */ /* 0x080fe40003f66070 */
[----:B------:R-:W-:Y:S01]  /*2a30*/  ISETP.GE.U32.AND P2, PT, R15, R0, PT ;  /* 0x000000000f00720c */ /* 0x000fe20003f46070 */
[----:B------:R-:W-:-:S04]  /*2a40*/  VIADD R21, R25, 0x4 ;  /* 0x0000000419157836 */ /* 0x000fc80000000000 */
[----:B------:R-:W3:Y:S01]  /*2a50*/  @!P4 LDG.E R8, desc[UR8][R18.64+0x4] ;  /* 0x000004081208c981 */ /* 0x000ee2000c1e1900 */
[----:B--2---:R-:W-:-:S05]  /*2a60*/  IADD3 R16, P5, PT, R16, UR4, RZ ;  /* 0x0000000410107c10 */ /* 0x004fca000ffbe0ff */
[----:B------:R-:W2:Y:S01]  /*2a70*/  @!P3 LDG.E R10, desc[UR8][R18.64+0x8] ;  /* 0x00000808120ab981 */ /* 0x000ea2000c1e1900 */
[----:B------:R-:W-:Y:S02]  /*2a80*/  IADD3.X R17, PT, PT, R9, UR5, RZ, P5, !PT ;  /* 0x0000000509117c10 */ /* 0x000fe4000affe4ff */
[----:B------:R-:W-:Y:S01]  /*2a90*/  ISETP.GE.U32.AND P5, PT, R21, R0, PT ;  /* 0x000000001500720c */ /* 0x000fe20003fa6070 */
[----:B------:R-:W4:-:S12]  /*2aa0*/  @!P2 LDG.E R12, desc[UR8][R18.64+0xc] ;  /* 0x00000c08120ca981 */ /* 0x000f18000c1e1900 */
[----:B------:R-:W4:Y:S01]  /*2ab0*/  @!P5 LDG.E R14, desc[UR8][R18.64+0x10] ;  /* 0x00001008120ed981 */ /* 0x000f22000c1e1900 */
[----:B------:R-:W-:Y:S08]  /*2ac0*/  BAR.SYNC.DEFER_BLOCKING 0x0 ;  /* 0x0000000000007b1d */ /* 0x000ff00000010000 */
[----:B------:R-:W0:Y:S01]  /*2ad0*/  S2UR UR5, SR_CgaCtaId ;  /* 0x00000000000579c3 */ /* 0x000e220000008800 */
[----:B------:R-:W-:Y:S01]  /*2ae0*/  UMOV UR4, 0x400 ;  /* 0x0000040000047882 */ /* 0x000fe20000000000 */
[----:B------:R-:W5:Y:S04]  /*2af0*/  @!P1 LDG.E R9, desc[UR8][R16.64] ;  /* 0x0000000810099981 */ /* 0x000f68000c1e1900 */
[----:B------:R-:W5:Y:S04]  /*2b00*/  @!P4 LDG.E R30, desc[UR8][R16.64+0x4] ;  /* 0x00000408101ec981 */ /* 0x000f68000c1e1900 */
[----:B------:R-:W5:Y:S04]  /*2b10*/  @!P3 LDG.E R28, desc[UR8][R16.64+0x8] ;  /* 0x00000808101cb981 */ /* 0x000f68000c1e1900 */
[----:B------:R-:W5:Y:S04]  /*2b20*/  @!P2 LDG.E R26, desc[UR8][R16.64+0xc] ;  /* 0x00000c08101aa981 */ /* 0x000f68000c1e1900 */
[----:B------:R-:W5:Y:S04]  /*2b30*/  @!P5 LDG.E R24, desc[UR8][R16.64+0x10] ;  /* 0x000010081018d981 */ /* 0x000f68000c1e1900 */
[----:B-1----:R1:W5:Y:S01]  /*2b40*/  @!P0 LDG.E R7, desc[UR8][R16.64+0x14] ;  /* 0x0000140810078981 */ /* 0x002362000c1e1900 */
[----:B0-----:R-:W-:-:S06]  /*2b50*/  ULEA UR4, UR5, UR4, 0x18 ;  /* 0x0000000405047291 */ /* 0x001fcc000f8ec0ff */
[C---:B------:R-:W-:Y:S01]  /*2b60*/  LEA R2, R32.reuse, UR4, 0x2 ;  /* 0x0000000420027c11 */ /* 0x040fe2000f8e10ff */
[----:B------:R-:W-:Y:S01]  /*2b70*/  BAR.SYNC.DEFER_BLOCKING 0x0 ;  /* 0x0000000000007b1d */ /* 0x000fe20000010000 */
[----:B------:R-:W-:-:S05]  /*2b80*/  ISETP.NE.AND P6, PT, R32, RZ, PT ;  /* 0x000000ff2000720c */ /* 0x000fca0003fc5270 */
[----:B-----5:R-:W-:Y:S02]  /*2b90*/  STS [R2+0x25c], R3 ;  /* 0x00025c0302007388 */ /* 0x020fe40000000800 */
[----:B------:R-:W-:Y:S06]  /*2ba0*/  BAR.SYNC.DEFER_BLOCKING 0x0 ;  /* 0x0000000000007b1d */ /* 0x000fec0000010000 */
[----:B------:R0:W0:Y:S01]  /*2bb0*/  @P6 LDS R6, [R2+0x258] ;  /* 0x0002580002066984 */ /* 0x0000220000000800 */
[CC--:B------:R-:W-:Y:S02]  /*2bc0*/  ISETP.GE.U32.AND P3, PT, R25.reuse, R0.reuse, PT ;  /* 0x000000001900720c */ /* 0x0c0fe40003f66070 */
[----:B------:R-:W-:-:S02]  /*2bd0*/  ISETP.NE.AND P0, PT, R25, R0, PT ;  /* 0x000000001900720c */ /* 0x000fc40003f05270 */
[CC--:B------:R-:W-:Y:S02]  /*2be0*/  ISETP.GE.U32.AND P1, PT, R11.reuse, R0.reuse, PT ;  /* 0x000000000b00720c */ /* 0x0c0fe40003f26070 */
[----:B-1----:R-:W-:Y:S02]  /*2bf0*/  P2R R16, PR, RZ, 0x40 ;  /* 0x00000040ff107803 */ /* 0x002fe40000000000 */
[----:B------:R-:W-:Y:S02]  /*2c00*/  SEL R16, RZ, 0xffffffff, P0 ;  /* 0xffffffffff107807 */ /* 0x000fe40000000000 */
[-C--:B------:R-:W-:Y:S02]  /*2c10*/  ISETP.NE.AND P2, PT, R11, R0.reuse, PT ;  /* 0x000000000b00720c */ /* 0x080fe40003f45270 */
[----:B------:R-:W-:Y:S02]  /*2c20*/  ISETP.GE.U32.AND P0, PT, R13, R0, PT ;  /* 0x000000000d00720c */ /* 0x000fe40003f06070 */
[----:B0-----:R-:W-:-:S02]  /*2c30*/  SEL R2, RZ, 0xffffffff, P2 ;  /* 0xffffffffff027807 */ /* 0x001fc40001000000 */
[----:B------:R-:W-:-:S04]  /*2c40*/  ISETP.NE.AND P4, PT, R6, R4, PT ;  /* 0x000000040600720c */ /* 0x000fc80003f85270 */
[----:B------:R-:W-:Y:S02]  /*2c50*/  @!P3 SEL R16, RZ, 0xffffffff, !P4 ;  /* 0xffffffffff10b807 */ /* 0x000fe40006000000 */
[-C--:B------:R-:W-:Y:S02]  /*2c60*/  ISETP.NE.AND P4, PT, R13, R0.reuse, PT ;  /* 0x000000000d00720c */ /* 0x080fe40003f85270 */
[CC--:B------:R-:W-:Y:S02]  /*2c70*/  ISETP.GE.U32.AND P3, PT, R15.reuse, R0.reuse, PT ;  /* 0x000000000f00720c */ /* 0x0c0fe40003f66070 */
[----:B------:R-:W-:Y:S02]  /*2c80*/  SEL R45, RZ, 0xffffffff, P4 ;  /* 0xffffffffff2d7807 */ /* 0x000fe40002000000 */
[----:B------:R-:W-:-:S04]  /*2c90*/  ISETP.NE.AND P4, PT, R15, R0, PT ;  /* 0x000000000f00720c */ /* 0x000fc80003f85270 */
[----:B------:R-:W-:Y:S02]  /*2ca0*/  SEL R27, RZ, 0xffffffff, P4 ;  /* 0xffffffffff1b7807 */ /* 0x000fe40002000000 */
[----:B------:R-:W-:Y:S02]  /*2cb0*/  LOP3.LUT R16, R16, 0x1, RZ, 0xc0, !PT ;  /* 0x0000000110107812 */ /* 0x000fe400078ec0ff */
[----:B---3--:R-:W-:-:S04]  /*2cc0*/  ISETP.NE.AND P2, PT, R4, R8, PT ;  /* 0x000000080400720c */ /* 0x008fc80003f45270 */
[----:B------:R-:W-:Y:S02]  /*2cd0*/  @!P1 SEL R2, RZ, 0xffffffff, !P2 ;  /* 0xffffffffff029807 */ /* 0x000fe40005000000 */
[----:B--2---:R-:W-:-:S04]  /*2ce0*/  ISETP.NE.AND P2, PT, R8, R10, PT ;  /* 0x0000000a0800720c */ /* 0x004fc80003f45270 */
[----:B------:R-:W-:Y:S02]  /*2cf0*/  @!P0 SEL R45, RZ, 0xffffffff, !P2 ;  /* 0xffffffffff2d8807 */ /* 0x000fe40005000000 */
[----:B----4-:R-:W-:Y:S02]  /*2d00*/  ISETP.NE.AND P4, PT, R10, R12, PT ;  /* 0x0000000c0a00720c */ /* 0x010fe40003f85270 */
[CC--:B------:R-:W-:Y:S02]  /*2d10*/  ISETP.GE.U32.AND P0, PT, R21.reuse, R0.reuse, PT ;  /* 0x000000001500720c */ /* 0x0c0fe40003f06070 */
[----:B------:R-:W-:Y:S02]  /*2d20*/  @!P3 SEL R27, RZ, 0xffffffff, !P4 ;  /* 0xffffffffff1bb807 */ /* 0x000fe40006000000 */
[----:B------:R-:W-:-:S04]  /*2d30*/  ISETP.NE.AND P4, PT, R21, R0, PT ;  /* 0x000000001500720c */ /* 0x000fc80003f85270 */
[----:B------:R-:W-:Y:S02]  /*2d40*/  SEL R11, RZ, 0xffffffff, P4 ;  /* 0xffffffffff0b7807 */ /* 0x000fe40002000000 */
[----:B------:R-:W-:Y:S02]  /*2d50*/  ISETP.NE.AND P4, PT, R12, R14, PT ;  /* 0x0000000e0c00720c */ /* 0x000fe40003f85270 */
[-C--:B------:R-:W-:Y:S02]  /*2d60*/  ISETP.GE.U32.AND P2, PT, R23, R0.reuse, PT ;  /* 0x000000001700720c */ /* 0x080fe40003f46070 */
[----:B------:R-:W-:Y:S02]  /*2d70*/  @!P0 SEL R11, RZ, 0xffffffff, !P4 ;  /* 0xffffffffff0b8807 */ /* 0x000fe40006000000 */
[----:B------:R-:W-:Y:S02]  /*2d80*/  ISETP.NE.AND P0, PT, R5, RZ, PT ;  /* 0x000000ff0500720c */ /* 0x000fe40003f05270 */
[----:B------:R-:W-:-:S02]  /*2d90*/  ISETP.NE.AND P3, PT, R23, R0, PT ;  /* 0x000000001700720c */ /* 0x000fc40003f65270 */
[----:B------:R-:W-:Y:S02]  /*2da0*/  LOP3.LUT P1, RZ, R5, R32, RZ, 0xfc, !PT ;  /* 0x0000002005ff7212 */ /* 0x000fe4000782fcff */
[----:B------:R-:W-:Y:S02]  /*2db0*/  SEL R13, RZ, 0xffffffff, P3 ;  /* 0xffffffffff0d7807 */ /* 0x000fe40001800000 */
[----:B------:R-:W-:Y:S02]  /*2dc0*/  ISETP.NE.AND P3, PT, R14, R3, PT ;  /* 0x000000030e00720c */ /* 0x000fe40003f65270 */
[----:B------:R-:W-:Y:S02]  /*2dd0*/  ISETP.EQ.U32.AND P1, PT, R16, 0x1, P1 ;  /* 0x000000011000780c */ /* 0x000fe40000f22070 */
[----:B------:R-:W-:Y:S02]  /*2de0*/  LOP3.LUT R16, R2, 0x1, RZ, 0xc0, !PT ;  /* 0x0000000102107812 */ /* 0x000fe400078ec0ff */
[----:B------:R-:W-:-:S02]  /*2df0*/  @!P2 SEL R13, RZ, 0xffffffff, !P3 ;  /* 0xffffffffff0da807 */ /* 0x000fc40005800000 */
[----:B------:R-:W-:Y:S02]  /*2e00*/  LOP3.LUT R45, R45, 0x1, RZ, 0xc0, !PT ;  /* 0x000000012d2d7812 */ /* 0x000fe400078ec0ff */
[----:B------:R-:W-:Y:S02]  /*2e10*/  LOP3.LUT R27, R27, 0x1, RZ, 0xc0, !PT ;  /* 0x000000011b1b7812 */ /* 0x000fe400078ec0ff */
[----:B------:R-:W-:Y:S02]  /*2e20*/  LOP3.LUT R2, R11, 0x1, RZ, 0xc0, !PT ;  /* 0x000000010b027812 */ /* 0x000fe400078ec0ff */
[----:B------:R-:W-:Y:S02]  /*2e30*/  LOP3.LUT R13, R13, 0x1, RZ, 0xc0, !PT ;  /* 0x000000010d0d7812 */ /* 0x000fe400078ec0ff */
[----:B------:R-:W-:Y:S02]  /*2e40*/  ISETP.NE.U32.AND P2, PT, R16, 0x1, PT ;  /* 0x000000011000780c */ /* 0x000fe40003f45070 */
[----:B------:R-:W-:-:S02]  /*2e50*/  ISETP.NE.U32.AND P3, PT, R45, 0x1, PT ;  /* 0x000000012d00780c */ /* 0x000fc40003f65070 */
[----:B------:R-:W-:Y:S02]  /*2e60*/  ISETP.NE.U32.AND P4, PT, R27, 0x1, PT ;  /* 0x000000011b00780c */ /* 0x000fe40003f85070 */
[----:B------:R-:W-:Y:S02]  /*2e70*/  SEL R17, RZ, 0x1, !P1 ;  /* 0x00000001ff117807 */ /* 0x000fe40004800000 */
[----:B------:R-:W-:Y:S01]  /*2e80*/  ISETP.NE.U32.AND P5, PT, R2, 0x1, PT ;  /* 0x000000010200780c */ /* 0x000fe20003fa5070 */
[----:B------:R-:W-:-:S12]  /*2e90*/  @P0 BRA `(.L_x_28) ;  /* 0x0000000400ac0947 */ /* 0x000fd80003800000 */
[----:B------:R-:W-:Y:S01]  /*2ea0*/  VIMNMX R5, PT, PT, R9, R30, PT ;  /* 0x0000001e09057248 */ /* 0x000fe20003fe0100 */
[----:B------:R-:W0:Y:S01]  /*2eb0*/  S2R R15, SR_LANEID ;  /* 0x00000000000f7919 */ /* 0x000e220000000000 */
[----:B------:R-:W-:Y:S02]  /*2ec0*/  ISETP.NE.U32.AND P0, PT, R13, 0x1, PT ;  /* 0x000000010d00780c */ /* 0x000fe40003f05070 */
[----:B------:R-:W-:Y:S02]  /*2ed0*/  SEL R5, R30, R5, !P2 ;  /* 0x000000051e057207 */ /* 0x000fe40005000000 */
[----:B------:R-:W-:Y:S02]  /*2ee0*/  IADD3 R16, PT, PT, R45, R17, R16 ;  /* 0x000000112d107210 */ /* 0x000fe40007ffe010 */
[----:B------:R-:W-:Y:S02]  /*2ef0*/  VIMNMX R5, PT, PT, R28, R5, PT ;  /* 0x000000051c057248 */ /* 0x000fe40003fe0100 */
[----:B------:R-:W-:-:S02]  /*2f00*/  IADD3 R16, PT, PT, R2, R16, R27 ;  /* 0x0000001002107210 */ /* 0x000fc40007ffe01b */
[----:B------:R-:W-:Y:S02]  /*2f10*/  SEL R5, R28, R5, !P3 ;  /* 0x000000051c057207 */ /* 0x000fe40005800000 */
[----:B------:R-:W-:Y:S01]  /*2f20*/  P2R R11, PR, RZ, 0x2 ;  /* 0x00000002ff0b7803 */ /* 0x000fe20000000000 */
[----:B------:R-:W-:Y:S01]  /*2f30*/  IMAD.IADD R16, R13, 0x1, R16 ;  /* 0x000000010d107824 */ /* 0x000fe200078e0210 */
[----:B------:R-:W-:Y:S02]  /*2f40*/  VIMNMX R5, PT, PT, R26, R5, PT ;  /* 0x000000051a057248 */ /* 0x000fe40003fe0100 */
[----:B------:R-:W-:Y:S02]  /*2f50*/  ISETP.GE.U32.AND P1, PT, R32, 0x20, PT ;  /* 0x000000202000780c */ /* 0x000fe40003f26070 */
[----:B------:R-:W-:Y:S02]  /*2f60*/  SEL R5, R26, R5, !P4 ;  /* 0x000000051a057207 */ /* 0x000fe40006000000 */
[----:B------:R-:W-:-:S02]  /*2f70*/  ISETP.NE.AND P6, PT, R16, RZ, PT ;  /* 0x000000ff1000720c */ /* 0x000fc40003fc5270 */
[----:B------:R-:W-:-:S04]  /*2f80*/  VIMNMX R5, PT, PT, R24, R5, PT ;  /* 0x0000000518057248 */ /* 0x000fc80003fe0100 */
[----:B------:R-:W-:-:S04]  /*2f90*/  SEL R18, R24, R5, !P5 ;  /* 0x0000000518127207 */ /* 0x000fc80006800000 */
[----:B------:R-:W-:-:S04]  /*2fa0*/  VIMNMX R18, PT, PT, R7, R18, PT ;  /* 0x0000001207127248 */ /* 0x000fc80003fe0100 */
[----:B------:R-:W-:Y:S02]  /*2fb0*/  SEL R36, R7, R18, !P0 ;  /* 0x0000001207247207 */ /* 0x000fe40004000000 */
[----:B0-----:R-:W-:-:S03]  /*2fc0*/  ISETP.GE.AND P0, PT, R15, 0x1, PT ;  /* 0x000000010f00780c */ /* 0x001fc60003f06270 */
        /* <DEDUP_REMOVED lines=28> */
[----:B------:R-:W-:Y:S02]  /*3190*/  ISETP.NE.AND P6, PT, R15, 0x1f, PT ;  /* 0x0000001f0f00780c */ /* 0x000fe40003fc5270 */
[----:B0-----:R-:W-:Y:S02]  /*31a0*/  SEL R16, R5, RZ, P0 ;  /* 0x000000ff05107207 */ /* 0x001fe40000000000 */
[----:B------:R-:W0:Y:S03]  /*31b0*/  SHFL.UP PT, R5, R36, 0x10, RZ ;  /* 0x0600000024057989 */ /* 0x000e2600000e00ff */
[----:B------:R-:W-:-:S05]  /*31c0*/  IMAD.IADD R16, R7, 0x1, R16 ;  /* 0x0000000107107824 */ /* 0x000fca00078e0210 */
[----:B------:R-:W1:Y:S01]  /*31d0*/  SHFL.UP PT, R13, R16, 0x10, RZ ;  /* 0x06000000100d7989 */ /* 0x000e6200000e00ff */
[----:B------:R-:W-:Y:S02]  /*31e0*/  ISETP.NE.AND P0, PT, R16, RZ, PT ;  /* 0x000000ff1000720c */ /* 0x000fe40003f05270 */
[----:B0-----:R-:W-:-:S04]  /*31f0*/  VIMNMX R5, PT, PT, R36, R5, PT ;  /* 0x0000000524057248 */ /* 0x001fc80003fe0100 */
[----:B------:R-:W-:Y:S02]  /*3200*/  SEL R35, R5, R36, !P0 ;  /* 0x0000002405237207 */ /* 0x000fe40004000000 */
[----:B------:R-:W-:Y:S02]  /*3210*/  ISETP.GE.AND P0, PT, R15, 0x10, PT ;  /* 0x000000100f00780c */ /* 0x000fe40003f06270 */
[----:B------:R-:W-:Y:S02]  /*3220*/  SHF.R.U32.HI R5, RZ, 0x5, R32 ;  /* 0x00000005ff057819 */ /* 0x000fe40000011620 */
[----:B-1----:R-:W-:Y:S02]  /*3230*/  SEL R13, R13, RZ, P0 ;  /* 0x000000ff0d0d7207 */ /* 0x002fe40000000000 */
[----:B------:R-:W-:Y:S02]  /*3240*/  @!P6 LEA R7, R5, UR4, 0x3 ;  /* 0x000000040507ec11 */ /* 0x000fe4000f8e18ff */
[----:B------:R-:W-:Y:S01]  /*3250*/  SEL R36, R36, R35, !P0 ;  /* 0x0000002324247207 */ /* 0x000fe20004000000 */
[----:B------:R-:W-:-:S05]  /*3260*/  IMAD.IADD R34, R16, 0x1, R13 ;  /* 0x0000000110227824 */ /* 0x000fca00078e020d */
[----:B------:R-:W-:Y:S01]  /*3270*/  @!P6 STS.64 [R7], R34 ;  /* 0x000000220700e388 */ /* 0x000fe20000000a00 */
[----:B------:R-:W-:Y:S06]  /*3280*/  BAR.SYNC.DEFER_BLOCKING 0x0 ;  /* 0x0000000000007b1d */ /* 0x000fec0000010000 */
[----:B------:R-:W0:Y:S04]  /*3290*/  SHFL.UP PT, R25, R34, 0x1, RZ ;  /* 0x0420000022197989 */ /* 0x000e2800000e00ff */
[----:B------:R-:W-:Y:S04]  /*32a0*/  SHFL.UP PT, R7, R36, 0x1, RZ ;  /* 0x0420000024077989 */ /* 0x000fe800000e00ff */
[----:B------:R-:W1:Y:S04]  /*32b0*/  LDS.128 R16, [UR4] ;  /* 0x00000004ff107984 */ /* 0x000e680008000c00 */
[----:B------:R-:W2:Y:S01]  /*32c0*/  LDS.128 R20, [UR4+0x10] ;  /* 0x00001004ff147984 */ /* 0x000ea20008000c00 */
[----:B0-----:R-:W-:-:S02]  /*32d0*/  @P1 ISETP.NE.AND P6, PT, R25, RZ, PT ;  /* 0x000000ff1900120c */ /* 0x001fc40003fc5270 */
[----:B-1----:R-:W-:Y:S01]  /*32e0*/  ISETP.NE.AND P0, PT, R18, RZ, PT ;  /* 0x000000ff1200720c */ /* 0x002fe20003f05270 */
[----:B------:R-:W-:-:S12]  /*32f0*/  IMAD.IADD R13, R16, 0x1, R18 ;  /* 0x00000001100d7824 */ /* 0x000fd800078e0212 */
[----:B------:R-:W-:Y:S02]  /*3300*/  @!P0 VIMNMX R19, PT, PT, R17, R19, PT ;  /* 0x0000001311138248 */ /* 0x000fe40003fe0100 */
[----:B------:R-:W-:-:S04]  /*3310*/  ISETP.NE.AND P0, PT, R5, 0x2, PT ;  /* 0x000000020500780c */ /* 0x000fc80003f05270 */
[----:B------:R-:W-:Y:S02]  /*3320*/  SEL R16, R13, R16, !P0 ;  /* 0x000000100d107207 */ /* 0x000fe40004000000 */
[----:B------:R-:W-:Y:S02]  /*3330*/  SEL R18, R19, R17, !P0 ;  /* 0x0000001113127207 */ /* 0x000fe40004000000 */
[----:B--2---:R-:W-:-:S13]  /*3340*/  ISETP.NE.AND P0, PT, R20, RZ, PT ;  /* 0x000000ff1400720c */ /* 0x004fda0003f05270 */
[----:B------:R-:W-:Y:S02]  /*3350*/  @!P0 VIMNMX R21, PT, PT, R19, R21, PT ;  /* 0x0000001513158248 */ /* 0x000fe40003fe0100 */
[----:B------:R-:W-:Y:S02]  /*3360*/  PLOP3.LUT P0, PT, PT, PT, PT, 0x80, 0x8 ;  /* 0x000000000008781c */ /* 0x000fe40003f0f070 */
[----:B------:R-:W-:Y:S02]  /*3370*/  @P1 PLOP3.LUT P0, PT, P6, PT, PT, 0x80, 0x8 ;  /* 0x000000000008181c */ /* 0x000fe4000370f070 */
[----:B------:R-:W-:-:S13]  /*3380*/  ISETP.NE.AND P6, PT, R22, RZ, PT ;  /* 0x000000ff1600720c */ /* 0x000fda0003fc5270 */
[----:B------:R-:W-:Y:S02]  /*3390*/  @!P6 VIMNMX R23, PT, PT, R23, R21, PT ;  /* 0x000000151717e248 */ /* 0x000fe40003fe0100 */
[----:B------:R-:W-:-:S04]  /*33a0*/  ISETP.NE.AND P6, PT, R5, 0x3, PT ;  /* 0x000000030500780c */ /* 0x000fc80003fc5270 */
[----:B------:R-:W-:Y:S01]  /*33b0*/  SEL R18, R21, R18, !P6 ;  /* 0x0000001215127207 */ /* 0x000fe20007000000 */
[----:B------:R-:W-:-:S03]  /*33c0*/  IMAD.IADD R21, R13, 0x1, R20 ;  /* 0x000000010d157824 */ /* 0x000fc600078e0214 */
[----:B------:R-:W-:Y:S02]  /*33d0*/  @!P0 VIMNMX R7, PT, PT, R7, R18, PT ;  /* 0x0000001207078248 */ /* 0x000fe40003fe0100 */
[----:B------:R-:W-:Y:S02]  /*33e0*/  @P1 ISETP.NE.AND P0, PT, R15, RZ, PT ;  /* 0x000000ff0f00120c */ /* 0x000fe40003f05270 */
[----:B------:R-:W-:Y:S01]  /*33f0*/  SEL R16, R21, R16, !P6 ;  /* 0x0000001015107207 */ /* 0x000fe20007000000 */
[----:B------:R-:W-:Y:S01]  /*3400*/  IMAD.IADD R21, R22, 0x1, R21 ;  /* 0x0000000116157824 */ /* 0x000fe200078e0215 */
[----:B------:R-:W-:Y:S02]  /*3410*/  @P1 SEL R7, R18, R7, !P0 ;  /* 0x0000000712071207 */ /* 0x000fe40004000000 */
[----:B------:R-:W-:Y:S02]  /*3420*/  @P1 SEL R15, R25, RZ, P0 ;  /* 0x000000ff190f1207 */ /* 0x000fe40000000000 */
[----:B------:R-:W-:-:S02]  /*3430*/  ISETP.NE.AND P1, PT, R11, RZ, PT ;  /* 0x000000ff0b00720c */ /* 0x000fc40003f25270 */
[C---:B------:R-:W-:Y:S02]  /*3440*/  VIMNMX R18, PT, PT, R9.reuse, R7, PT ;  /* 0x0000000709127248 */ /* 0x040fe40003fe0100 */
[C---:B------:R-:W-:Y:S02]  /*3450*/  ISETP.NE.AND P0, PT, R32.reuse, RZ, PT ;  /* 0x000000ff2000720c */ /* 0x040fe40003f05270 */
[C---:B------:R-:W-:Y:S02]  /*3460*/  SEL R18, R9.reuse, R18, P1 ;  /* 0x0000001209127207 */ /* 0x040fe40000800000 */
[----:B------:R-:W-:Y:S02]  /*3470*/  ISETP.GE.U32.AND P6, PT, R32, 0x20, PT ;  /* 0x000000202000780c */ /* 0x000fe40003fc6070 */
[----:B------:R-:W-:-:S04]  /*3480*/  SEL R5, R9, R18, !P0 ;  /* 0x0000001209057207 */ /* 0x000fc80004000000 */
[----:B------:R-:W-:-:S04]  /*3490*/  VIMNMX R9, PT, PT, R30, R5, PT ;  /* 0x000000051e097248 */ /* 0x000fc80003fe0100 */
[----:B------:R-:W-:-:S03]  /*34a0*/  SEL R9, R30, R9, !P2 ;  /* 0x000000091e097207 */ /* 0x000fc60005000000 */
[----:B------:R-:W-:Y:S01]  /*34b0*/  @P6 IMAD.IADD R25, R16, 0x1, R15 ;  /* 0x0000000110196824 */ /* 0x000fe200078e020f */
[----:B------:R-:W-:Y:S01]  /*34c0*/  VIMNMX R11, PT, PT, R28, R9, PT ;  /* 0x000000091c0b7248 */ /* 0x000fe20003fe0100 */
[----:B------:R-:W-:-:S03]  /*34d0*/  IMAD.MOV.U32 R16, RZ, RZ, RZ ;  /* 0x000000ffff107224 */ /* 0x000fc600078e00ff */
[----:B------:R-:W-:Y:S02]  /*34e0*/  SEL R11, R28, R11, !P3 ;  /* 0x0000000b1c0b7207 */ /* 0x000fe40005800000 */
[----:B------:R-:W-:Y:S02]  /*34f0*/  SEL R18, R25, RZ, P0 ;  /* 0x000000ff19127207 */ /* 0x000fe40000000000 */
[----:B------:R-:W-:-:S04]  /*3500*/  VIMNMX R13, PT, PT, R26, R11, PT ;  /* 0x0000000b1a0d7248 */ /* 0x000fc80003fe0100 */
[----:B------:R-:W-:-:S04]  /*3510*/  SEL R13, R26, R13, !P4 ;  /* 0x0000000d1a0d7207 */ /* 0x000fc80006000000 */
[----:B------:R-:W-:-:S04]  /*3520*/  VIMNMX R17, PT, PT, R24, R13, PT ;  /* 0x0000000d18117248 */ /* 0x000fc80003fe0100 */
[----:B------:R-:W-:Y:S01]  /*3530*/  SEL R15, R24, R17, !P5 ;  /* 0x00000011180f7207 */ /* 0x000fe20006800000 */
[----:B------:R-:W-:Y:S06]  /*3540*/  BRA `(.L_x_29) ;  /* 0x00000014002c7947 */ /* 0x000fec0003800000 */
.L_x_28:
[----:B------:R-:W-:Y:S02]  /*3550*/  VIMNMX R11, PT, PT, R9, R30, PT ;  /* 0x0000001e090b7248 */ /* 0x000fe40003fe0100 */
[----:B------:R-:W-:Y:S02]  /*3560*/  IADD3 R16, PT, PT, R45, R17, R16 ;  /* 0x000000112d107210 */ /* 0x000fe40007ffe010 */
[----:B------:R-:W-:Y:S02]  /*3570*/  SEL R11, R30, R11, !P2 ;  /* 0x0000000b1e0b7207 */ /* 0x000fe40005000000 */
[----:B------:R-:W-:Y:S02]  /*3580*/  IADD3 R16, PT, PT, R2, R16, R27 ;  /* 0x0000001002107210 */ /* 0x000fe40007ffe01b */
[C---:B------:R-:W-:Y:S02]  /*3590*/  VIMNMX R11, PT, PT, R28.reuse, R11, PT ;  /* 0x0000000b1c0b7248 */ /* 0x040fe40003fe0100 */
[C---:B------:R-:W-:Y:S01]  /*35a0*/  ISETP.NE.U32.AND P0, PT, R13.reuse, 0x1, PT ;  /* 0x000000010d00780c */ /* 0x040fe20003f05070 */
[----:B------:R-:W-:Y:S01]  /*35b0*/  IMAD.IADD R16, R13, 0x1, R16 ;  /* 0x000000010d107824 */ /* 0x000fe200078e0210 */
[----:B------:R-:W-:-:S02]  /*35c0*/  SEL R11, R28, R11, !P3 ;  /* 0x0000000b1c0b7207 */ /* 0x000fc40005800000 */
[----:B------:R-:W-:Y:S02]  /*35d0*/  SHF.R.U32.HI R27, RZ, 0x5, R32 ;  /* 0x00000005ff1b7819 */ /* 0x000fe40000011620 */
[----:B------:R-:W-:-:S04]  /*35e0*/  VIMNMX R11, PT, PT, R26, R11, PT ;  /* 0x0000000b1a0b7248 */ /* 0x000fc80003fe0100 */
[----:B------:R-:W-:Y:S02]  /*35f0*/  SEL R15, R26, R11, !P4 ;  /* 0x0000000b1a0f7207 */ /* 0x000fe40006000000 */
[----:B------:R-:W0:Y:S02]  /*3600*/  S2R R11, SR_LANEID ;  /* 0x00000000000b7919 */ /* 0x000e240000000000 */
[----:B------:R-:W-:-:S04]  /*3610*/  VIMNMX R15, PT, PT, R24, R15, PT ;  /* 0x0000000f180f7248 */ /* 0x000fc80003fe0100 */
[----:B------:R-:W-:-:S04]  /*3620*/  SEL R18, R24, R15, !P5 ;  /* 0x0000000f18127207 */ /* 0x000fc80006800000 */
[----:B------:R-:W-:-:S04]  /*3630*/  VIMNMX R18, PT, PT, R7, R18, PT ;  /* 0x0000001207127248 */ /* 0x000fc80003fe0100 */
[----:B------:R-:W-:Y:S02]  /*3640*/  SEL R36, R7, R18, !P0 ;  /* 0x0000001207247207 */ /* 0x000fe40004000000 */
[----:B------:R-:W1:Y:S01]  /*3650*/  SHFL.UP PT, R7, R16, 0x1, RZ ;  /* 0x0420000010077989 */ /* 0x000e6200000e00ff */
[----:B------:R-:W-:-:S03]  /*3660*/  ISETP.NE.AND P0, PT, R16, RZ, PT ;  /* 0x000000ff1000720c */ /* 0x000fc60003f05270 */
[----:B------:R-:W2:Y:S01]  /*3670*/  SHFL.UP PT, R13, R36, 0x1, RZ ;  /* 0x04200000240d7989 */ /* 0x000ea200000e00ff */
[C---:B0-----:R-:W-:Y:S02]  /*3680*/  ISETP.GE.AND P3, PT, R11.reuse, 0x1, PT ;  /* 0x000000010b00780c */ /* 0x041fe40003f66270 */
[----:B------:R-:W-:Y:S02]  /*3690*/  ISETP.NE.AND P4, PT, R11, 0x1f, PT ;  /* 0x0000001f0b00780c */ /* 0x000fe40003f85270 */
[----:B-1----:R-:W-:Y:S02]  /*36a0*/  SEL R7, R7, RZ, P3 ;  /* 0x000000ff07077207 */ /* 0x002fe40001800000 */
[----:B--2---:R-:W-:-:S03]  /*36b0*/  VIMNMX R13, PT, PT, R36, R13, PT ;  /* 0x0000000d240d7248 */ /* 0x004fc60003fe0100 */
        /* <DEDUP_REMOVED lines=24> */
[----:B------:R-:W-:Y:S01]  /*3840*/  IMAD.IADD R16, R13, 0x1, R16 ;  /* 0x000000010d107824 */ /* 0x000fe200078e0210 */
[----:B------:R-:W-:-:S03]  /*3850*/  @!P4 LEA R13, R27, UR4, 0x3 ;  /* 0x000000041b0dcc11 */ /* 0x000fc6000f8e18ff */
        /* <DEDUP_REMOVED lines=8> */
[----:B------:R-:W-:-:S04]  /*38e0*/  SEL R35, R15, R36, !P0 ;  /* 0x000000240f237207 */ /* 0x000fc80004000000 */
[----:B------:R-:W-:Y:S01]  /*38f0*/  SHFL.UP PT, R25, R34, 0x1, RZ ;  /* 0x0420000022197989 */ /* 0x000fe200000e00ff */
[----:B------:R-:W-:-:S03]  /*3900*/  SEL R7, R36, R35, !P3 ;  /* 0x0000002324077207 */ /* 0x000fc60005800000 */
[----:B------:R-:W-:Y:S01]  /*3910*/  @!P4 STS.64 [R13], R34 ;  /* 0x000000220d00c388 */ /* 0x000fe20000000a00 */
[----:B------:R-:W-:Y:S01]  /*3920*/  BAR.SYNC.DEFER_BLOCKING 0x0 ;  /* 0x0000000000007b1d */ /* 0x000fe20000010000 */
[----:B------:R-:W-:-:S05]  /*3930*/  ISETP.GE.U32.AND P3, PT, R32, 0x20, PT ;  /* 0x000000202000780c */ /* 0x000fca0003f66070 */
[----:B------:R-:W-:Y:S04]  /*3940*/  SHFL.UP PT, R7, R7, 0x1, RZ ;  /* 0x0420000007077989 */ /* 0x000fe800000e00ff */
[----:B------:R-:W0:Y:S04]  /*3950*/  LDS.128 R20, [UR4] ;  /* 0x00000004ff147984 */ /* 0x000e280008000c00 */
[----:B------:R-:W1:Y:S01]  /*3960*/  LDS.128 R16, [UR4+0x10] ;  /* 0x00001004ff107984 */ /* 0x000e620008000c00 */
[----:B0-----:R-:W-:Y:S01]  /*3970*/  ISETP.NE.AND P0, PT, R22, RZ, PT ;  /* 0x000000ff1600720c */ /* 0x001fe20003f05270 */
[----:B------:R-:W-:Y:S01]  /*3980*/  IMAD.IADD R13, R20, 0x1, R22 ;  /* 0x00000001140d7824 */ /* 0x000fe200078e0216 */
[----:B-1----:R-:W-:-:S11]  /*3990*/  ISETP.NE.AND P4, PT, R16, RZ, PT ;  /* 0x000000ff1000720c */ /* 0x002fd60003f85270 */
[----:B------:R-:W-:Y:S02]  /*39a0*/  @!P0 VIMNMX R23, PT, PT, R21, R23, PT ;  /* 0x0000001715178248 */ /* 0x000fe40003fe0100 */
[----:B------:R-:W-:Y:S02]  /*39b0*/  ISETP.NE.AND P0, PT, R27, 0x2, PT ;  /* 0x000000021b00780c */ /* 0x000fe40003f05270 */
[----:B------:R-:W-:Y:S02]  /*39c0*/  @!P4 VIMNMX R17, PT, PT, R23, R17, PT ;  /* 0x000000111711c248 */ /* 0x000fe40003fe0100 */
[C---:B------:R-:W-:Y:S01]  /*39d0*/  SEL R20, R13.reuse, R20, !P0 ;  /* 0x000000140d147207 */ /* 0x040fe20004000000 */
[----:B------:R-:W-:Y:S01]  /*39e0*/  IMAD.IADD R13, R13, 0x1, R16 ;  /* 0x000000010d0d7824 */ /* 0x000fe200078e0210 */
[----:B------:R-:W-:Y:S02]  /*39f0*/  SEL R22, R23, R21, !P0 ;  /* 0x0000001517167207 */ /* 0x000fe40004000000 */
[----:B------:R-:W-:Y:S01]  /*3a00*/  ISETP.NE.AND P0, PT, R27, 0x3, PT ;  /* 0x000000031b00780c */ /* 0x000fe20003f05270 */
[----:B------:R-:W-:Y:S01]  /*3a10*/  IMAD.IADD R34, R18, 0x1, R13 ;  /* 0x0000000112227824 */ /* 0x000fe200078e020d */
[----:B------:R-:W-:-:S02]  /*3a20*/  @P3 ISETP.NE.AND P4, PT, R25, RZ, PT ;  /* 0x000000ff1900320c */ /* 0x000fc40003f85270 */
[----:B------:R-:W-:Y:S02]  /*3a30*/  SEL R20, R13, R20, !P0 ;  /* 0x000000140d147207 */ /* 0x000fe40004000000 */
[----:B------:R-:W-:Y:S02]  /*3a40*/  SEL R22, R17, R22, !P0 ;  /* 0x0000001611167207 */ /* 0x000fe40004000000 */
[----:B------:R-:W-:Y:S02]  /*3a50*/  PLOP3.LUT P0, PT, PT, PT, PT, 0x80, 0x8 ;  /* 0x000000000008781c */ /* 0x000fe40003f0f070 */
[----:B------:R-:W-:Y:S02]  /*3a60*/  @P3 PLOP3.LUT P0, PT, P4, PT, PT, 0x80, 0x8 ;  /* 0x000000000008381c */ /* 0x000fe4000270f070 */
[----:B------:R-:W-:-:S11]  /*3a70*/  ISETP.NE.AND P4, PT, R18, RZ, PT ;  /* 0x000000ff1200720c */ /* 0x000fd60003f85270 */
[----:B------:R-:W-:Y:S02]  /*3a80*/  @!P0 VIMNMX R7, PT, PT, R7, R22, PT ;  /* 0x0000001607078248 */ /* 0x000fe40003fe0100 */
[----:B------:R-:W-:Y:S02]  /*3a90*/  @P3 ISETP.NE.AND P0, PT, R11, RZ, PT ;  /* 0x000000ff0b00320c */ /* 0x000fe40003f05270 */
[----:B------:R-:W-:Y:S02]  /*3aa0*/  @!P4 VIMNMX R19, PT, PT, R19, R17, PT ;  /* 0x000000111313c248 */ /* 0x000fe40003fe0100 */
[----:B------:R-:W-:Y:S02]  /*3ab0*/  @P3 SEL R15, R25, RZ, P0 ;  /* 0x000000ff190f3207 */ /* 0x000fe40000000000 */
[----:B------:R-:W-:-:S03]  /*3ac0*/  @P3 SEL R7, R22, R7, !P0 ;  /* 0x0000000716073207 */ /* 0x000fc60004000000 */
[----:B------:R-:W-:Y:S01]  /*3ad0*/  @P3 IMAD.IADD R25, R15, 0x1, R20 ;  /* 0x000000010f193824 */ /* 0x000fe200078e0214 */
        /* <DEDUP_REMOVED lines=18> */
.L_x_31:
[----:B------:R-:W-:Y:S05]  /*3c00*/  NANOSLEEP 0x1c2 ;  /* 0x000001c20000795d */ /* 0x000fea0003800000 */
[----:B------:R-:W-:Y:S01]  /*3c10*/  NOP ;  /* 0x0000000000007918 */ /* 0x000fe20000000000 */
.L_x_32:
[----:B------:R-:W-:-:S07]  /*3c20*/  IMAD.WIDE R16, R15, 0x10, R16 ;  /* 0x000000100f107825 */ /* 0x000fce00078e0210 */
.L_x_34:
[----:B--2---:R-:W2:Y:S01]  /*3c30*/  LD.E.128.STRONG.GPU R20, desc[UR8][R16.64+0x200] ;  /* 0x0002000810147980 */ /* 0x004ea2000c10fd00 */
[----:B------:R-:W-:Y:S05]  /*3c40*/  YIELD ;  /* 0x0000000000007946 */ /* 0x000fea0003800000 */
[----:B------:R-:W-:Y:S01]  /*3c50*/  UMOV UR5, 0xffffffff ;  /* 0xffffffff00057882 */ /* 0x000fe20000000000 */
[----:B--2---:R-:W-:-:S04]  /*3c60*/  ISETP.NE.U32.AND P0, PT, R22, 0x63, PT ;  /* 0x000000631600780c */ /* 0x004fc80003f05070 */
[----:B------:R-:W-:Y:S01]  /*3c70*/  ISETP.NE.AND.EX P0, PT, R23, RZ, PT, P0 ;  /* 0x000000ff1700720c */ /* 0x000fe20003f05300 */
[----:B------:R-:W-:-:S12]  /*3c80*/  BRA.DIV UR5, `(.L_x_33) ;  /* 0x0000002605807947 */ /* 0x000fd8000b800000 */
[----:B------:R-:W-:-:S13]  /*3c90*/  VOTE.ANY P0, !P0 ;  /* 0x0000000000ff7806 */ /* 0x000fda0004000100 */
.L_x_90:
[----:B------:R-:W-:Y:S05]  /*3ca0*/  @P0 BRA `(.L_x_34) ;  /* 0xfffffffc00e00947 */ /* 0x000fea000383ffff */
[----:B------:R-:W-:Y:S01]  /*3cb0*/  UMOV UR5, 0xffffffff ;  /* 0xffffffff00057882 */ /* 0x000fe20000000000 */
[----:B------:R-:W-:-:S04]  /*3cc0*/  ISETP.NE.U32.AND P3, PT, R22, 0x65, PT ;  /* 0x000000651600780c */ /* 0x000fc80003f65070 */
[----:B------:R-:W-:Y:S01]  /*3cd0*/  ISETP.NE.AND.EX P3, PT, R23, RZ, PT, P3 ;  /* 0x000000ff1700720c */ /* 0x000fe20003f65330 */
[----:B------:R-:W-:-:S12]  /*3ce0*/  BRA.DIV UR5, `(.L_x_35) ;  /* 0x00000026058c7947 */ /* 0x000fd8000b800000 */
[----:B------:R-:W0:Y:S01]  /*3cf0*/  S2R R13, SR_GEMASK ;  /* 0x00000000000d7919 */ /* 0x000e220000003c00 */
[----:B------:R-:W-:Y:S01]  /*3d00*/  VOTE.ANY R5, PT, !P3 ;  /* 0x0000000000057806 */ /* 0x000fe200058e0100 */
[C---:B------:R-:W-:Y:S01]  /*3d10*/  VIADD R36, R11.reuse, 0x2 ;  /* 0x000000020b247836 */ /* 0x040fe20000000000 */
[----:B------:R-:W-:Y:S01]  /*3d20*/  ISETP.NE.AND P3, PT, R20, RZ, PT ;  /* 0x000000ff1400720c */ /* 0x000fe20003f65270 */
[C---:B------:R-:W-:Y:S02]  /*3d30*/  VIADD R35, R11.reuse, 0x4 ;  /* 0x000000040b237836 */ /* 0x040fe40000000000 */
[----:B------:R-:W-:Y:S01]  /*3d40*/  VIADD R33, R11, 0x8 ;  /* 0x000000080b217836 */ /* 0x000fe20000000000 */
[----:B0-----:R-:W-:-:S05]  /*3d50*/  LOP3.LUT R5, R5, 0x80000000, R13, 0xec, !PT ;  /* 0x8000000005057812 */ /* 0x001fca00078eec0d */
[----:B------:R-:W-:-:S05]  /*3d60*/  VIADD R16, R5, 0xffffffff ;  /* 0xffffffff05107836 */ /* 0x000fca0000000000 */
[----:B------:R-:W-:-:S04]  /*3d70*/  LOP3.LUT R16, R5, R16, RZ, 0xc, !PT ;  /* 0x0000001005107212 */ /* 0x000fc800078e0cff */
[----:B------:R-:W0:Y:S02]  /*3d80*/  POPC R38, R16 ;  /* 0x0000001000267309 */ /* 0x000e240000000000 */
        /* <DEDUP_REMOVED lines=30> */
[----:B------:R-:W0:Y:S01]  /*3f70*/  LDC.64 R16, c[0x0][0x3a8] ;  /* 0x0000ea00ff107b82 */ /* 0x000e220000000a00 */
[----:B-1----:R-:W-:Y:S02]  /*3f80*/  SEL R20, R20, RZ, !P0 ;  /* 0x000000ff14147207 */ /* 0x002fe40004000000 */
[----:B------:R-:W1:Y:S01]  /*3f90*/  SHFL.DOWN PT, R27, R39, 0x10, R38 ;  /* 0x0a000000271b7989 */ /* 0x000e6200000e0026 */
[----:B------:R-:W-:Y:S02]  /*3fa0*/  ISETP.NE.U32.AND P0, PT, R22, 0x65, PT ;  /* 0x000000651600780c */ /* 0x000fe40003f05070 */
[----:B------:R-:W-:Y:S02]  /*3fb0*/  IMAD.IADD R29, R31, 0x1, R20 ;  /* 0x000000011f1d7824 */ /* 0x000fe400078e0214 */
[----:B------:R-:W-:Y:S01]  /*3fc0*/  ISETP.NE.AND.EX P0, PT, R23, RZ, PT, P0 ;  /* 0x000000ff1700720c */ /* 0x000fe20003f05300 */
[----:B------:R-:W-:-:S02]  /*3fd0*/  VIADD R31, R11, 0x10 ;  /* 0x000000100b1f7836 */ /* 0x000fc40000000000 */
[----:B------:R-:W2:Y:S01]  /*3fe0*/  SHFL.DOWN PT, R40, R29, 0x10, R38 ;  /* 0x0a0000001d287989 */ /* 0x000ea200000e0026 */
[----:B------:R-:W-:Y:S02]  /*3ff0*/  ISETP.NE.AND P4, PT, R29, RZ, PT ;  /* 0x000000ff1d00720c */ /* 0x000fe40003f85270 */
[----:B------:R-:W-:-:S07]  /*4000*/  ISETP.GT.AND P3, PT, R31, R38, PT ;  /* 0x000000261f00720c */ /* 0x000fce0003f64270 */
[----:B------:R-:W-:Y:S02]  /*4010*/  VOTE.ALL P0, P0 ;  /* 0x0000000000ff7806 */ /* 0x000fe40000000000 */
[----:B-1----:R-:W-:-:S04]  /*4020*/  VIMNMX R18, PT, PT, R39, R27, PT ;  /* 0x0000001b27127248 */ /* 0x002fc80003fe0100 */
[----:B------:R-:W-:Y:S02]  /*4030*/  @!P3 SEL R39, R18, R39, !P4 ;  /* 0x000000271227b207 */ /* 0x000fe40006000000 */
[----:B0-----:R-:W-:Y:S02]  /*4040*/  IADD3 R37, P4, PT, R16, 0x200, RZ ;  /* 0x0000020010257810 */ /* 0x001fe40007f9e0ff */
[----:B--2---:R-:W-:Y:S01]  /*4050*/  SEL R40, R40, RZ, !P3 ;  /* 0x000000ff28287207 */ /* 0x004fe20005800000 */
[----:B------:R-:W-:Y:S02]  /*4060*/  IMAD.MOV.U32 R20, RZ, RZ, R39 ;  /* 0x000000ffff147224 */ /* 0x000fe400078e0027 */
[----:B------:R-:W-:Y:S02]  /*4070*/  IMAD.X R38, RZ, RZ, R17, P4 ;  /* 0x000000ffff267224 */ /* 0x000fe400020e0611 */
[----:B------:R-:W-:-:S07]  /*4080*/  IMAD.IADD R29, R29, 0x1, R40 ;  /* 0x000000011d1d7824 */ /* 0x000fce00078e0228 */
.L_x_104:
[----:B------:R-:W-:Y:S05]  /*4090*/  @!P0 BRA `(.L_x_36) ;  /* 0x0000000400188947 */ /* 0x000fea0003800000 */
.L_x_40:
[----:B------:R-:W-:Y:S02]  /*40a0*/  IMAD.MOV.U32 R16, RZ, RZ, R37 ;  /* 0x000000ffff107224 */ /* 0x000fe400078e0025 */
[----:B------:R-:W-:Y:S02]  /*40b0*/  IMAD.MOV.U32 R17, RZ, RZ, R38 ;  /* 0x000000ffff117224 */ /* 0x000fe400078e0026 */
[----:B------:R-:W-:Y:S02]  /*40c0*/  IMAD.MOV.U32 R39, RZ, RZ, R20 ;  /* 0x000000ffff277224 */ /* 0x000fe400078e0014 */
[----:B------:R-:W-:-:S07]  /*40d0*/  IMAD.WIDE R16, R15, 0x10, R16 ;  /* 0x000000100f107825 */ /* 0x000fce00078e0210 */
.L_x_38:
[----:B------:R-:W2:Y:S01]  /*40e0*/  LD.E.128.STRONG.GPU R20, desc[UR8][R16.64+-0x200] ;  /* 0xfffe000810147980 */ /* 0x000ea2000c10fd00 */
[----:B------:R-:W-:Y:S05]  /*40f0*/  YIELD ;  /* 0x0000000000007946 */ /* 0x000fea0003800000 */
[----:B------:R-:W-:Y:S01]  /*4100*/  UMOV UR5, 0xffffffff ;  /* 0xffffffff00057882 */ /* 0x000fe20000000000 */
[----:B--2---:R-:W-:-:S04]  /*4110*/  ISETP.NE.U32.AND P0, PT, R22, 0x63, PT ;  /* 0x000000631600780c */ /* 0x004fc80003f05070 */
[----:B------:R-:W-:Y:S01]  /*4120*/  ISETP.NE.AND.EX P0, PT, R23, RZ, PT, P0 ;  /* 0x000000ff1700720c */ /* 0x000fe20003f05300 */
[----:B------:R-:W-:-:S12]  /*4130*/  BRA.DIV UR5, `(.L_x_37) ;  /* 0x0000002a05347947 */ /* 0x000fd8000b800000 */
[----:B------:R-:W-:-:S13]  /*4140*/  VOTE.ANY P0, !P0 ;  /* 0x0000000000ff7806 */ /* 0x000fda0004000100 */
.L_x_107:
        /* <DEDUP_REMOVED lines=8> */
[----:B------:R-:W-:-:S05]  /*41d0*/  LOP3.LUT R5, R5, 0x80000000, R13, 0xec, !PT ;  /* 0x8000000005057812 */ /* 0x000fca00078eec0d */
[----:B------:R-:W-:-:S05]  /*41e0*/  VIADD R16, R5, 0xffffffff ;  /* 0xffffffff05107836 */ /* 0x000fca0000000000 */
[----:B------:R-:W-:-:S06]  /*41f0*/  LOP3.LUT R16, R5, R16, RZ, 0xc, !PT ;  /* 0x0000001005107212 */ /* 0x000fcc00078e0cff */
[----:B------:R-:W0:Y:S02]  /*4200*/  POPC R16, R16 ;  /* 0x0000001000107309 */ /* 0x000e240000000000 */
[----:B0-----:R-:W0:Y:S01]  /*4210*/  SHFL.DOWN PT, R27, R21, 0x1, R16 ;  /* 0x08200000151b7989 */ /* 0x001e2200000e0010 */
[-C--:B------:R-:W-:Y:S02]  /*4220*/  ISETP.GE.AND P0, PT, R11, R16.reuse, PT ;  /* 0x000000100b00720c */ /* 0x080fe40003f06270 */
[----:B------:R-:W-:Y:S01]  /*4230*/  ISETP.GT.AND P4, PT, R31, R16, PT ;  /* 0x000000101f00720c */ /* 0x000fe20003f84270 */
        /* <DEDUP_REMOVED lines=30> */
[----:B------:R-:W-:Y:S01]  /*4420*/  ISETP.NE.U32.AND P0, PT, R22, 0x65, PT ;  /* 0x000000651600780c */ /* 0x000fe20003f05070 */
[----:B------:R-:W-:-:S03]  /*4430*/  IMAD.IADD R20, R41, 0x1, R20 ;  /* 0x0000000129147824 */ /* 0x000fc600078e0214 */
[----:B------:R-:W-:Y:S02]  /*4440*/  ISETP.NE.AND.EX P0, PT, R23, RZ, PT, P0 ;  /* 0x000000ff1700720c */ /* 0x000fe40003f05300 */
[----:B------:R-:W1:Y:S01]  /*4450*/  SHFL.DOWN PT, R21, R20, 0x10, R16 ;  /* 0x0a00000014157989 */ /* 0x000e6200000e0010 */
[----:B------:R-:W-:Y:S02]  /*4460*/  ISETP.NE.AND P3, PT, R20, RZ, PT ;  /* 0x000000ff1400720c */ /* 0x000fe40003f65270 */
[----:B0-----:R-:W-:-:S04]  /*4470*/  VIMNMX R43, PT, PT, R40, R43, PT ;  /* 0x0000002b282b7248 */ /* 0x001fc80003fe0100 */
[----:B------:R-:W-:Y:S02]  /*4480*/  @!P4 SEL R40, R43, R40, !P3 ;  /* 0x000000282b28c207 */ /* 0x000fe40005800000 */
[----:B------:R-:W-:Y:S02]  /*4490*/  ISETP.NE.AND P3, PT, R29, RZ, PT ;  /* 0x000000ff1d00720c */ /* 0x000fe40003f65270 */
[----:B-1----:R-:W-:Y:S02]  /*44a0*/  SEL R21, R21, RZ, !P4 ;  /* 0x000000ff15157207 */ /* 0x002fe40006000000 */
[----:B------:R-:W-:Y:S02]  /*44b0*/  VOTE.ALL P4, P0 ;  /* 0x0000000000ff7806 */ /* 0x000fe40000080000 */
[----:B------:R-:W-:-:S07]  /*44c0*/  IADD3 R29, PT, PT, R20, R21, R29 ;  /* 0x00000015141d7210 */ /* 0x000fce0007ffe01d */
[----:B------:R-:W-:-:S05]  /*44d0*/  @!P3 VIMNMX R39, PT, PT, R40, R39, PT ;  /* 0x000000272827b248 */ /* 0x000fca0003fe0100 */
[----:B------:R-:W-:-:S07]  /*44e0*/  IMAD.MOV.U32 R20, RZ, RZ, R39 ;  /* 0x000000ffff147224 */ /* 0x000fce00078e0027 */
.L_x_121:
[----:B------:R-:W-:Y:S05]  /*44f0*/  @P4 BRA `(.L_x_40) ;  /* 0xfffffff800e84947 */ /* 0x000fea000383ffff */
.L_x_36:
[----:B------:R-:W-:Y:S01]  /*4500*/  ISETP.NE.AND P3, PT, R11, RZ, PT ;  /* 0x000000ff0b00720c */ /* 0x000fe20003f65270 */
[----:B------:R-:W-:Y:S01]  /*4510*/  BSSY.RECONVERGENT B0, `(.L_x_41) ;  /* 0x0000019000007945 */ /* 0x000fe20003800200 */
[----:B------:R-:W-:-:S11]  /*4520*/  ISETP.NE.AND P0, PT, R32, RZ, PT ;  /* 0x000000ff2000720c */ /* 0x000fd60003f05270 */
[----:B------:R-:W0:Y:S01]  /*4530*/  @!P3 S2R R16, SR_CgaCtaId ;  /* 0x000000000010b919 */ /* 0x000e220000008800 */
[----:B------:R-:W-:-:S04]  /*4540*/  @!P3 MOV R5, 0x400 ;  /* 0x000004000005b802 */ /* 0x000fc80000000f00 */
[----:B0-----:R-:W-:Y:S01]  /*4550*/  @!P3 LEA R5, R16, R5, 0x18 ;  /* 0x000000051005b211 */ /* 0x001fe200078ec0ff */
[----:B------:R-:W-:Y:S06]  /*4560*/  @P0 BRA `(.L_x_42) ;  /* 0x00000000004c0947 */ /* 0x000fec0003800000 */
[----:B------:R-:W0:Y:S01]  /*4570*/  LDC R11, c[0x0][0x3b0] ;  /* 0x0000ec00ff0b7b82 */ /* 0x000e220000000800 */
[C---:B------:R-:W-:Y:S01]  /*4580*/  ISETP.NE.AND P0, PT, R34.reuse, RZ, PT ;  /* 0x000000ff2200720c */ /* 0x040fe20003f05270 */
[----:B------:R-:W-:Y:S01]  /*4590*/  UMOV UR5, 0x400 ;  /* 0x0000040000057882 */ /* 0x000fe20000000000 */
[----:B------:R-:W-:Y:S01]  /*45a0*/  VIMNMX R18, PT, PT, R19, R20, PT ;  /* 0x0000001413127248 */ /* 0x000fe20003fe0100 */
[----:B------:R-:W-:-:S03]  /*45b0*/  IMAD.IADD R21, R34, 0x1, R29 ;  /* 0x0000000122157824 */ /* 0x000fc600078e021d */
[----:B------:R-:W-:Y:S01]  /*45c0*/  SEL R32, R18, R19, !P0 ;  /* 0x0000001312207207 */ /* 0x000fe20004000000 */
[----:B------:R-:W1:Y:S01]  /*45d0*/  S2UR UR6, SR_CgaCtaId ;  /* 0x00000000000679c3 */ /* 0x000e620000008800 */
[----:B------:R-:W-:Y:S02]  /*45e0*/  IMAD.MOV.U32 R18, RZ, RZ, 0x65 ;  /* 0x00000065ff127424 */ /* 0x000fe400078e00ff */
[----:B------:R-:W-:-:S05]  /*45f0*/  IMAD.MOV.U32 R19, RZ, RZ, 0x0 ;  /* 0x00000000ff137424 */ /* 0x000fca00078e00ff */
[----:B------:R-:W2:Y:S01]  /*4600*/  LDC.64 R16, c[0x0][0x3a8] ;  /* 0x0000ea00ff107b82 */ /* 0x000ea20000000a00 */
[----:B0-----:R-:W-:Y:S01]  /*4610*/  VIADD R11, R11, UR7 ;  /* 0x000000070b0b7c36 */ /* 0x001fe20008000000 */
[----:B-1----:R-:W-:-:S03]  /*4620*/  ULEA UR5, UR6, UR5, 0x18 ;  /* 0x0000000506057291 */ /* 0x002fc6000f8ec0ff */
[----:B--2---:R-:W-:-:S04]  /*4630*/  IMAD.WIDE R22, R11, 0x10, R16 ;  /* 0x000000100b167825 */ /* 0x004fc800078e0210 */
[----:B------:R-:W-:Y:S02]  /*4640*/  IMAD.MOV.U32 R16, RZ, RZ, R21 ;  /* 0x000000ffff107224 */ /* 0x000fe400078e0015 */
[----:B------:R-:W-:-:S05]  /*4650*/  IMAD.MOV.U32 R17, RZ, RZ, R32 ;  /* 0x000000ffff117224 */ /* 0x000fca00078e0020 */
[----:B------:R0:W-:Y:S04]  /*4660*/  ST.E.128.STRONG.GPU desc[UR8][R22.64+0x200], R16 ;  /* 0x0002001016007985 */ /* 0x0001e8000c10fd08 */
[----:B------:R0:W-:Y:S04]  /*4670*/  STS.64 [UR5+0x48], R20 ;  /* 0x00004814ff007988 */ /* 0x0001e80008000a05 */
[----:B------:R0:W-:Y:S04]  /*4680*/  STS [UR5+0x50], R32 ;  /* 0x00005020ff007988 */ /* 0x0001e80008000805 */
[----:B------:R0:W-:Y:S02]  /*4690*/  STS [UR5+0x44], R29 ;  /* 0x0000441dff007988 */ /* 0x0001e40008000805 */
.L_x_42:
[----:B------:R-:W-:Y:S05]  /*46a0*/  BSYNC.RECONVERGENT B0 ;  /* 0x0000000000007941 */ /* 0x000fea0003800200 */
.L_x_41:
[----:B------:R1:W-:Y:S01]  /*46b0*/  @!P3 STS [R5+0x24], R29 ;  /* 0x0000241d0500b388 */ /* 0x0003e20000000800 */
[----:B------:R-:W-:Y:S02]  /*46c0*/  @!P3 IMAD.MOV.U32 R25, RZ, RZ, R29 ;  /* 0x000000ffff19b224 */ /* 0x000fe400078e001d */
[----:B------:R-:W-:Y:S01]  /*46d0*/  @!P3 IMAD.MOV.U32 R7, RZ, RZ, R20 ;  /* 0x000000ffff07b224 */ /* 0x000fe200078e0014 */
[----:B------:R1:W-:Y:S06]  /*46e0*/  @!P3 STS [R5+0x28], R20 ;  /* 0x000028140500b388 */ /* 0x0003ec0000000800 */
.L_x_30:
[----:B-1----:R-:W1:Y:S01]  /*46f0*/  S2R R5, SR_TID.X ;  /* 0x0000000000057919 */ /* 0x002e620000002100 */
[----:B------:R-:W-:Y:S05]  /*4700*/  WARPSYNC.ALL ;  /* 0x0000000000007948 */ /* 0x000fea0003800000 */
[----:B------:R-:W-:Y:S06]  /*4710*/  BAR.SYNC.DEFER_BLOCKING 0x0 ;  /* 0x0000000000007b1d */ /* 0x000fec0000010000 */
[----:B------:R-:W-:Y:S01]  /*4720*/  BSSY.RECONVERGENT B0, `(.L_x_43) ;  /* 0x000000b000007945 */ /* 0x000fe20003800200 */
[----:B-1----:R-:W-:-:S13]  /*4730*/  ISETP.NE.AND P0, PT, R5, RZ, PT ;  /* 0x000000ff0500720c */ /* 0x002fda0003f05270 */
[----:B------:R-:W-:Y:S05]  /*4740*/  @!P0 BRA `(.L_x_44) ;  /* 0x0000000000208947 */ /* 0x000fea0003800000 */
[----:B------:R-:W1:Y:S01]  /*4750*/  S2UR UR6, SR_CgaCtaId ;  /* 0x00000000000679c3 */ /* 0x000e620000008800 */
[----:B------:R-:W-:Y:S01]  /*4760*/  UMOV UR5, 0x400 ;  /* 0x0000040000057882 */ /* 0x000fe20000000000 */
[----:B------:R-:W-:Y:S01]  /*4770*/  ISETP.NE.AND P0, PT, R25, RZ, PT ;  /* 0x000000ff1900720c */ /* 0x000fe20003f05270 */
[----:B-1----:R-:W-:-:S09]  /*4780*/  ULEA UR5, UR6, UR5, 0x18 ;  /* 0x0000000506057291 */ /* 0x002fd2000f8ec0ff */
[----:B0-----:R-:W0:Y:S04]  /*4790*/  LDS R18, [UR5+0x24] ;  /* 0x00002405ff127984 */ /* 0x001e280008000800 */
[----:B------:R-:W1:Y:S01]  /*47a0*/  LDS R16, [UR5+0x28] ;  /* 0x00002805ff107984 */ /* 0x000e620008000800 */
[----:B0-----:R-:W-:Y:S01]  /*47b0*/  IMAD.IADD R25, R25, 0x1, R18 ;  /* 0x0000000119197824 */ /* 0x001fe200078e0212 */
[----:B-1----:R-:W-:-:S07]  /*47c0*/  @!P0 VIMNMX R7, PT, PT, R7, R16, PT ;  /* 0x0000001007078248 */ /* 0x002fce0003fe0100 */
.L_x_44:
[----:B------:R-:W-:Y:S05]  /*47d0*/  BSYNC.RECONVERGENT B0 ;  /* 0x0000000000007941 */ /* 0x000fea0003800200 */
.L_x_43:
[----:B------:R-:W1:Y:S01]  /*47e0*/  S2UR UR5, SR_CgaCtaId ;  /* 0x00000000000579c3 */ /* 0x000e620000008800 */
[----:B------:R-:W-:Y:S01]  /*47f0*/  UMOV UR4, 0x400 ;  /* 0x0000040000047882 */ /* 0x000fe20000000000 */
[----:B------:R-:W-:Y:S01]  /*4800*/  IMAD R11, R5, 0x6, RZ ;  /* 0x00000006050b7824 */ /* 0x000fe200078e02ff */
[----:B0-----:R-:W-:Y:S01]  /*4810*/  VIMNMX R16, PT, PT, R9, R7, PT ;  /* 0x0000000709107248 */ /* 0x001fe20003fe0100 */
[----:B------:R-:W-:Y:S01]  /*4820*/  IMAD.MOV.U32 R18, RZ, RZ, R25 ;  /* 0x000000ffff127224 */ /* 0x000fe200078e0019 */
[----:B------:R-:W-:Y:S01]  /*4830*/  ISETP.NE.AND P6, PT, R8, R10, PT ;  /* 0x0000000a0800720c */ /* 0x000fe20003fc5270 */
[C---:B------:R-:W-:Y:S02]  /*4840*/  VIADD R5, R11.reuse, 0x2 ;  /* 0x000000020b057836 */ /* 0x040fe40000000000 */
[----:B------:R-:W-:Y:S01]  /*4850*/  VIADD R11, R11, 0x3 ;  /* 0x000000030b0b7836 */ /* 0x000fe20000000000 */
[----:B------:R-:W-:Y:S02]  /*4860*/  SEL R45, RZ, 0xffffffff, !P6 ;  /* 0xffffffffff2d7807 */ /* 0x000fe40007000000 */
[----:B------:R-:W-:-:S02]  /*4870*/  ISETP.GE.U32.AND P0, PT, R5, R0, PT ;  /* 0x000000000500720c */ /* 0x000fc40003f06070 */
[----:B------:R-:W-:Y:S02]  /*4880*/  ISETP.NE.AND P4, PT, R5, R0, PT ;  /* 0x000000000500720c */ /* 0x000fe40003f85270 */
[----:B------:R-:W-:Y:S02]  /*4890*/  SEL R5, R9, R16, P1 ;  /* 0x0000001009057207 */ /* 0x000fe40000800000 */
[----:B------:R-:W-:Y:S02]  /*48a0*/  ISETP.GE.U32.AND P3, PT, R11, R0, PT ;  /* 0x000000000b00720c */ /* 0x000fe40003f66070 */
[----:B------:R-:W-:Y:S02]  /*48b0*/  VIMNMX R9, PT, PT, R30, R5, PT ;  /* 0x000000051e097248 */ /* 0x000fe40003fe0100 */
[----:B------:R-:W-:Y:S02]  /*48c0*/  ISETP.NE.AND P6, PT, R10, R12, PT ;  /* 0x0000000c0a00720c */ /* 0x000fe40003fc5270 */
[----:B------:R-:W-:Y:S01]  /*48d0*/  SEL R9, R30, R9, !P2 ;  /* 0x000000091e097207 */ /* 0x000fe20005000000 */
[----:B-1----:R-:W-:Y:S01]  /*48e0*/  ULEA UR4, UR5, UR4, 0x18 ;  /* 0x0000000405047291 */ /* 0x002fe2000f8ec0ff */
[----:B------:R-:W-:-:S02]  /*48f0*/  @P0 SEL R45, RZ, 0xffffffff, P4 ;  /* 0xffffffffff2d0807 */ /* 0x000fc40002000000 */
[----:B------:R-:W-:Y:S02]  /*4900*/  ISETP.NE.AND P0, PT, R11, R0, PT ;  /* 0x000000000b00720c */ /* 0x000fe40003f05270 */
[----:B------:R-:W-:Y:S02]  /*4910*/  LOP3.LUT R45, R45, 0x1, RZ, 0xc0, !PT ;  /* 0x000000012d2d7812 */ /* 0x000fe400078ec0ff */
[----:B------:R-:W-:Y:S02]  /*4920*/  SEL R27, RZ, 0xffffffff, !P6 ;  /* 0xffffffffff1b7807 */ /* 0x000fe40007000000 */
[----:B------:R-:W0:Y:S01]  /*4930*/  LDS.64 R20, [UR4+0x50] ;  /* 0x00005004ff147984 */ /* 0x000e220008000a00 */
[----:B------:R-:W-:Y:S02]  /*4940*/  @P3 SEL R27, RZ, 0xffffffff, P0 ;  /* 0xffffffffff1b3807 */ /* 0x000fe40000000000 */
[----:B------:R-:W-:Y:S01]  /*4950*/  ISETP.NE.U32.AND P3, PT, R45, 0x1, PT ;  /* 0x000000012d00780c */ /* 0x000fe20003f65070 */
[----:B------:R-:W1:Y:S01]  /*4960*/  LDS R16, [UR4+0x44] ;  /* 0x00004404ff107984 */ /* 0x000e620008000800 */
[----:B------:R-:W-:-:S02]  /*4970*/  VIMNMX R11, PT, PT, R28, R9, PT ;  /* 0x000000091c0b7248 */ /* 0x000fc40003fe0100 */
[----:B------:R-:W-:Y:S02]  /*4980*/  LOP3.LUT R27, R27, 0x1, RZ, 0xc0, !PT ;  /* 0x000000011b1b7812 */ /* 0x000fe400078ec0ff */
[----:B------:R-:W-:Y:S02]  /*4990*/  SEL R11, R28, R11, !P3 ;  /* 0x0000000b1c0b7207 */ /* 0x000fe40005800000 */
[----:B------:R-:W-:Y:S02]  /*49a0*/  ISETP.NE.U32.AND P4, PT, R27, 0x1, PT ;  /* 0x000000011b00780c */ /* 0x000fe40003f85070 */
[----:B------:R-:W-:-:S04]  /*49b0*/  VIMNMX R13, PT, PT, R26, R11, PT ;  /* 0x0000000b1a0d7248 */ /* 0x000fc80003fe0100 */
[----:B------:R-:W-:-:S04]  /*49c0*/  SEL R13, R26, R13, !P4 ;  /* 0x0000000d1a0d7207 */ /* 0x000fc80006000000 */
[----:B------:R-:W-:-:S04]  /*49d0*/  VIMNMX R15, PT, PT, R24, R13, PT ;  /* 0x0000000d180f7248 */ /* 0x000fc80003fe0100 */
[----:B------:R-:W-:Y:S01]  /*49e0*/  SEL R15, R24, R15, !P5 ;  /* 0x0000000f180f7207 */ /* 0x000fe20006800000 */
[----:B0-----:R-:W-:-:S07]  /*49f0*/  IMAD.MOV.U32 R23, RZ, RZ, R20 ;  /* 0x000000ffff177224 */ /* 0x001fce00078e0014 */
.L_x_29:
[----:B------:R-:W0:Y:S01]  /*4a00*/  S2R R17, SR_TID.X ;  /* 0x0000000000117919 */ /* 0x000e220000002100 */
[----:B------:R-:W-:Y:S02]  /*4a10*/  ISETP.NE.AND P6, PT, R14, R3, PT ;  /* 0x000000030e00720c */ /* 0x000fe40003fc5270 */
[----:B------:R-:W-:Y:S02]  /*4a20*/  SEL R29, RZ, 0x1, !P1 ;  /* 0x00000001ff1d7807 */ /* 0x000fe40004800000 */
[----:B------:R-:W-:-:S03]  /*4a30*/  SEL R22, RZ, 0xffffffff, !P6 ;  /* 0xffffffffff167807 */ /* 0x000fc60007000000 */
[----:B------:R-:W-:-:S04]  /*4a40*/  IMAD.IADD R20, R29, 0x1, R18 ;  /* 0x000000011d147824 */ /* 0x000fc800078e0212 */
[----:B------:R-:W-:Y:S02]  /*4a50*/  VIADD R18, R20, 0x1 ;  /* 0x0000000114127836 */ /* 0x000fe40000000000 */
[----:B------:R-:W-:-:S04]  /*4a60*/  @P2 IMAD.MOV R18, RZ, RZ, R20 ;  /* 0x000000ffff122224 */ /* 0x000fc800078e0214 */
[----:B------:R-:W-:Y:S02]  /*4a70*/  IMAD.IADD R45, R45, 0x1, R18 ;  /* 0x000000012d2d7824 */ /* 0x000fe400078e0212 */
[----:B0-----:R-:W-:-:S04]  /*4a80*/  IMAD R19, R17, 0x6, RZ ;  /* 0x0000000611137824 */ /* 0x001fc800078e02ff */
[----:B------:R-:W-:-:S05]  /*4a90*/  VIADD R19, R19, 0x5 ;  /* 0x0000000513137836 */ /* 0x000fca0000000000 */
[CC--:B------:R-:W-:Y:S02]  /*4aa0*/  ISETP.GE.U32.AND P0, PT, R19.reuse, R0.reuse, PT ;  /* 0x000000001300720c */ /* 0x0c0fe40003f06070 */
[----:B------:R-:W-:Y:S01]  /*4ab0*/  ISETP.NE.AND P6, PT, R19, R0, PT ;  /* 0x000000001300720c */ /* 0x000fe20003fc5270 */
[----:B------:R-:W-:-:S04]  /*4ac0*/  IMAD.IADD R19, R27, 0x1, R45 ;  /* 0x000000011b137824 */ /* 0x000fc800078e022d */
[----:B------:R-:W-:-:S06]  /*4ad0*/  IMAD.IADD R2, R2, 0x1, R19 ;  /* 0x0000000102027824 */ /* 0x000fcc00078e0213 */
[----:B------:R-:W-:Y:S02]  /*4ae0*/  @P0 SEL R22, RZ, 0xffffffff, P6 ;  /* 0xffffffffff160807 */ /* 0x000fe40003000000 */
[----:B------:R-:W-:Y:S02]  /*4af0*/  ISETP.GE.U32.AND P0, PT, R21, 0x81, PT ;  /* 0x000000811500780c */ /* 0x000fe40003f06070 */
[----:B------:R-:W-:-:S04]  /*4b00*/  LOP3.LUT R22, R22, 0x1, RZ, 0xc0, !PT ;  /* 0x0000000116167812 */ /* 0x000fc800078ec0ff */
[----:B------:R-:W-:-:S07]  /*4b10*/  ISETP.NE.U32.AND P6, PT, R22, 0x1, PT ;  /* 0x000000011600780c */ /* 0x000fce0003fc5070 */
[----:B------:R-:W-:Y:S06]  /*4b20*/  @!P0 BRA `(.L_x_45) ;  /* 0x0000000400688947 */ /* 0x000fec0003800000 */
[----:B------:R-:W-:Y:S01]  /*4b30*/  BAR.SYNC.DEFER_BLOCKING 0x0 ;  /* 0x0000000000007b1d */ /* 0x000fe20000010000 */
[--C-:B-1----:R-:W-:Y:S01]  /*4b40*/  @P1 IMAD.IADD R25, R25, 0x1, -R16.reuse ;  /* 0x0000000119191824 */ /* 0x102fe200078e0a10 */
[----:B------:R-:W-:Y:S01]  /*4b50*/  ISETP.GE.U32.AND P0, PT, R17, R21, PT ;  /* 0x000000151100720c */ /* 0x000fe20003f06070 */
[--C-:B------:R-:W-:Y:S02]  /*4b60*/  @!P2 IMAD.IADD R20, R20, 0x1, -R16.reuse ;  /* 0x000000011414a824 */ /* 0x100fe400078e0a10 */
[--C-:B------:R-:W-:Y:S01]  /*4b70*/  @!P3 IMAD.IADD R18, R18, 0x1, -R16.reuse ;  /* 0x000000011212b824 */ /* 0x100fe200078e0a10 */
[----:B------:R-:W-:Y:S01]  /*4b80*/  @P1 LEA R25, R25, UR4, 0x3 ;  /* 0x0000000419191c11 */ /* 0x000fe2000f8e18ff */
[--C-:B------:R-:W-:Y:S01]  /*4b90*/  @!P4 IMAD.IADD R45, R45, 0x1, -R16.reuse ;  /* 0x000000012d2dc824 */ /* 0x100fe200078e0a10 */
[----:B------:R-:W-:Y:S01]  /*4ba0*/  @!P2 LEA R20, R20, UR4, 0x3 ;  /* 0x000000041414ac11 */ /* 0x000fe2000f8e18ff */
[--C-:B------:R-:W-:Y:S01]  /*4bb0*/  @!P5 IMAD.IADD R19, R19, 0x1, -R16.reuse ;  /* 0x000000011313d824 */ /* 0x100fe200078e0a10 */
[----:B------:R-:W-:Y:S01]  /*4bc0*/  @!P3 LEA R18, R18, UR4, 0x3 ;  /* 0x000000041212bc11 */ /* 0x000fe2000f8e18ff */
[----:B------:R-:W-:Y:S01]  /*4bd0*/  @!P6 IMAD.IADD R2, R2, 0x1, -R16 ;  /* 0x000000010202e824 */ /* 0x000fe200078e0a10 */
[----:B------:R-:W-:Y:S01]  /*4be0*/  @!P4 LEA R45, R45, UR4, 0x3 ;  /* 0x000000042d2dcc11 */ /* 0x000fe2000f8e18ff */
[----:B------:R-:W-:Y:S01]  /*4bf0*/  BSSY.RECONVERGENT B0, `(.L_x_46) ;  /* 0x000004c000007945 */ /* 0x000fe20003800200 */
[----:B------:R-:W-:-:S02]  /*4c00*/  @!P5 LEA R19, R19, UR4, 0x3 ;  /* 0x000000041313dc11 */ /* 0x000fc4000f8e18ff */
[----:B------:R-:W-:Y:S01]  /*4c10*/  @!P6 LEA R2, R2, UR4, 0x3 ;  /* 0x000000040202ec11 */ /* 0x000fe2000f8e18ff */
[----:B------:R0:W-:Y:S04]  /*4c20*/  @P1 STS.64 [R25], R6 ;  /* 0x0000000619001388 */ /* 0x0001e80000000a00 */
[----:B------:R0:W-:Y:S04]  /*4c30*/  @!P2 STS.64 [R20], R4 ;  /* 0x000000041400a388 */ /* 0x0001e80000000a00 */
[----:B------:R0:W-:Y:S04]  /*4c40*/  @!P3 STS.64 [R18], R8 ;  /* 0x000000081200b388 */ /* 0x0001e80000000a00 */
[----:B------:R0:W-:Y:S04]  /*4c50*/  @!P4 STS.64 [R45], R10 ;  /* 0x0000000a2d00c388 */ /* 0x0001e80000000a00 */
[----:B------:R0:W-:Y:S04]  /*4c60*/  @!P5 STS.64 [R19], R12 ;  /* 0x0000000c1300d388 */ /* 0x0001e80000000a00 */
[----:B------:R0:W-:Y:S01]  /*4c70*/  @!P6 STS.64 [R2], R14 ;  /* 0x0000000e0200e388 */ /* 0x0001e20000000a00 */
[----:B------:R-:W-:Y:S06]  /*4c80*/  BAR.SYNC.DEFER_BLOCKING 0x0 ;  /* 0x0000000000007b1d */ /* 0x000fec0000010000 */
[----:B------:R-:W-:Y:S05]  /*4c90*/  @P0 BRA `(.L_x_47) ;  /* 0x0000000400040947 */ /* 0x000fea0003800000 */
[----:B0-----:R-:W-:Y:S01]  /*4ca0*/  LOP3.LUT R2, RZ, R17, RZ, 0x33, !PT ;  /* 0x00000011ff027212 */ /* 0x001fe200078e33ff */
[----:B------:R-:W-:Y:S01]  /*4cb0*/  BSSY.RECONVERGENT B1, `(.L_x_48) ;  /* 0x000001b000017945 */ /* 0x000fe20003800200 */
[----:B------:R-:W-:-:S03]  /*4cc0*/  IMAD.MOV.U32 R13, RZ, RZ, R17 ;  /* 0x000000ffff0d7224 */ /* 0x000fc600078e0011 */
[----:B------:R-:W-:-:S05]  /*4cd0*/  IMAD.IADD R2, R2, 0x1, R21 ;  /* 0x0000000102027824 */ /* 0x000fca00078e0215 */
        /* <DEDUP_REMOVED lines=14> */
.L_x_50:
        /* <DEDUP_REMOVED lines=10> */
.L_x_49:
[----:B------:R-:W-:Y:S05]  /*4e60*/  BSYNC.RECONVERGENT B1 ;  /* 0x0000000000017941 */ /* 0x000fea0003800200 */
.L_x_48:
[----:B------:R-:W-:Y:S05]  /*4e70*/  @!P1 BRA `(.L_x_47) ;  /* 0x00000000008c9947 */ /* 0x000fea0003800000 */
[----:B--2---:R-:W0:Y:S01]  /*4e80*/  LDC.64 R6, c[0x0][0x388] ;  /* 0x0000e200ff067b82 */ /* 0x004e220000000a00 */
[C---:B------:R-:W-:Y:S01]  /*4e90*/  LEA R2, R13.reuse, UR4, 0x3 ;  /* 0x000000040d027c11 */ /* 0x040fe2000f8e18ff */
[C---:B------:R-:W-:Y:S02]  /*4ea0*/  VIADD R20, R13.reuse, 0x100 ;  /* 0x000001000d147836 */ /* 0x040fe40000000000 */
[----:B------:R-:W-:Y:S02]  /*4eb0*/  IMAD.IADD R37, R13, 0x1, R16 ;  /* 0x000000010d257824 */ /* 0x000fe400078e0210 */
[----:B------:R-:W-:Y:S02]  /*4ec0*/  VIADD R2, R2, 0x800 ;  /* 0x0000080002027836 */ /* 0x000fe40000000000 */
[----:B------:R-:W1:Y:S05]  /*4ed0*/  LDC.64 R4, c[0x0][0x398] ;  /* 0x0000e600ff047b82 */ /* 0x000e6a0000000a00 */
.L_x_51:
[----:B------:R-:W2:Y:S01]  /*4ee0*/  LDS.64 R38, [R2+-0x800] ;  /* 0xfff8000002267984 */ /* 0x000ea20000000a00 */
[C---:B-1----:R-:W-:Y:S02]  /*4ef0*/  VIADD R27, R37.reuse, 0x80 ;  /* 0x00000080251b7836 */ /* 0x042fe40000000000 */
        /* <DEDUP_REMOVED lines=14> */
[----:B--2---:R-:W-:Y:S01]  /*4fe0*/  STG.E desc[UR8][R14.64], R38 ;  /* 0x000000260e007986 */ /* 0x004fe2000c101908 */
[----:B-1----:R-:W-:-:S03]  /*4ff0*/  VIADD R2, R2, 0x1000 ;  /* 0x0000100002027836 */ /* 0x002fc60000000000 */
[----:B------:R-:W-:Y:S04]  /*5000*/  STG.E desc[UR8][R18.64], R39 ;  /* 0x0000002712007986 */ /* 0x000fe8000c101908 */
[----:B0-----:R0:W-:Y:S04]  /*5010*/  STG.E desc[UR8][R24.64], R8 ;  /* 0x0000000818007986 */ /* 0x0011e8000c101908 */
[----:B------:R1:W-:Y:S04]  /*5020*/  STG.E desc[UR8][R26.64], R9 ;  /* 0x000000091a007986 */ /* 0x0003e8000c101908 */
[----:B---3--:R1:W-:Y:S04]  /*5030*/  STG.E desc[UR8][R28.64], R10 ;  /* 0x0000000a1c007986 */ /* 0x0083e8000c101908 */
[----:B------:R1:W-:Y:S01]  /*5040*/  STG.E desc[UR8][R30.64], R11 ;  /* 0x0000000b1e007986 */ /* 0x0003e2000c101908 */
[----:B0-----:R-:W-:-:S02]  /*5050*/  VIADD R8, R20, 0x100 ;  /* 0x0000010014087836 */ /* 0x001fc40000000000 */
[----:B------:R-:W-:Y:S01]  /*5060*/  VIADD R20, R20, 0x200 ;  /* 0x0000020014147836 */ /* 0x000fe20000000000 */
[----:B----4-:R1:W-:Y:S02]  /*5070*/  STG.E desc[UR8][R32.64], R12 ;  /* 0x0000000c20007986 */ /* 0x0103e4000c101908 */
[----:B------:R-:W-:Y:S02]  /*5080*/  ISETP.GE.U32.AND P0, PT, R8, R21, PT ;  /* 0x000000150800720c */ /* 0x000fe40003f06070 */
[----:B------:R1:W-:Y:S11]  /*5090*/  STG.E desc[UR8][R34.64], R13 ;  /* 0x0000000d22007986 */ /* 0x0003f6000c101908 */
[----:B------:R-:W-:Y:S05]  /*50a0*/  @!P0 BRA `(.L_x_51) ;  /* 0xfffffffc008c8947 */ /* 0x000fea000383ffff */
.L_x_47:
[----:B------:R-:W-:Y:S05]  /*50b0*/  BSYNC.RECONVERGENT B0 ;  /* 0x0000000000007941 */ /* 0x000fea0003800200 */
.L_x_46:
[----:B------:R-:W-:Y:S05]  /*50c0*/  BRA `(.L_x_52) ;  /* 0x0000000000907947 */ /* 0x000fea0003800000 */
.L_x_45:
[----:B------:R-:W0:Y:S08]  /*50d0*/  @P1 LDC.64 R34, c[0x0][0x388] ;  /* 0x0000e200ff221b82 */ /* 0x000e300000000a00 */
[----:B------:R-:W2:Y:S08]  /*50e0*/  @P1 LDC.64 R36, c[0x0][0x398] ;  /* 0x0000e600ff241b82 */ /* 0x000eb00000000a00 */
[----:B------:R-:W3:Y:S01]  /*50f0*/  @!P2 LDC.64 R26, c[0x0][0x388] ;  /* 0x0000e200ff1aab82 */ /* 0x000ee20000000a00 */
[----:B0-----:R-:W-:-:S07]  /*5100*/  @P1 IMAD.WIDE.U32 R34, R25, 0x4, R34 ;  /* 0x0000000419221825 */ /* 0x001fce00078e0022 */
[----:B------:R-:W0:Y:S01]  /*5110*/  @!P3 LDC.64 R32, c[0x0][0x388] ;  /* 0x0000e200ff20bb82 */ /* 0x000e220000000a00 */
[----:B------:R4:W-:Y:S01]  /*5120*/  @P1 STG.E desc[UR8][R34.64], R6 ;  /* 0x0000000622001986 */ /* 0x0009e2000c101908 */
[----:B--2---:R-:W-:-:S06]  /*5130*/  @P1 IMAD.WIDE.U32 R36, R25, 0x4, R36 ;  /* 0x0000000419241825 */ /* 0x004fcc00078e0024 */
[----:B------:R-:W2:Y:S01]  /*5140*/  @!P3 LDC.64 R30, c[0x0][0x398] ;  /* 0x0000e600ff1ebb82 */ /* 0x000ea20000000a00 */
[----:B------:R5:W-:Y:S01]  /*5150*/  @P1 STG.E desc[UR8][R36.64], R7 ;  /* 0x0000000724001986 */ /* 0x000be2000c101908 */
[----:B---3--:R-:W-:-:S06]  /*5160*/  @!P2 IMAD.WIDE.U32 R26, R20, 0x4, R26 ;  /* 0x00000004141aa825 */ /* 0x008fcc00078e001a */
[----:B------:R-:W3:Y:S01]  /*5170*/  @!P2 LDC.64 R24, c[0x0][0x398] ;  /* 0x0000e600ff18ab82 */ /* 0x000ee20000000a00 */
[----:B------:R0:W-:Y:S07]  /*5180*/  @!P2 STG.E desc[UR8][R26.64], R4 ;  /* 0x000000041a00a986 */ /* 0x0001ee000c101908 */
[----:B------:R-:W1:Y:S01]  /*5190*/  @!P4 LDC.64 R28, c[0x0][0x388] ;  /* 0x0000e200ff1ccb82 */ /* 0x000e620000000a00 */
[----:B0-----:R-:W-:-:S07]  /*51a0*/  @!P3 IMAD.WIDE.U32 R32, R18, 0x4, R32 ;  /* 0x000000041220b825 */ /* 0x001fce00078e0020 */
[----:B----4-:R-:W0:Y:S01]  /*51b0*/  @!P4 LDC.64 R34, c[0x0][0x398] ;  /* 0x0000e600ff22cb82 */ /* 0x010e220000000a00 */
[----:B--2---:R-:W-:-:S07]  /*51c0*/  @!P3 IMAD.WIDE.U32 R30, R18, 0x4, R30 ;  /* 0x00000004121eb825 */ /* 0x004fce00078e001e */
[----:B-----5:R-:W2:Y:S01]  /*51d0*/  @!P5 LDC.64 R36, c[0x0][0x388] ;  /* 0x0000e200ff24db82 */ /* 0x020ea20000000a00 */
[----:B---3--:R-:W-:-:S05]  /*51e0*/  @!P2 IMAD.WIDE.U32 R24, R20, 0x4, R24 ;  /* 0x000000041418a825 */ /* 0x008fca00078e0018 */
[----:B------:R3:W-:Y:S02]  /*51f0*/  @!P2 STG.E desc[UR8][R24.64], R5 ;  /* 0x000000051800a986 */ /* 0x0007e4000c101908 */
[----:B------:R-:W4:Y:S01]  /*5200*/  @!P5 LDC.64 R38, c[0x0][0x398] ;  /* 0x0000e600ff26db82 */ /* 0x000f220000000a00 */
[C---:B-1----:R-:W-:Y:S01]  /*5210*/  @!P4 IMAD.WIDE.U32 R28, R45.reuse, 0x4, R28 ;  /* 0x000000042d1cc825 */ /* 0x042fe200078e001c */
[----:B------:R3:W-:Y:S04]  /*5220*/  @!P3 STG.E desc[UR8][R32.64], R8 ;  /* 0x000000082000b986 */ /* 0x0007e8000c101908 */
[----:B------:R3:W-:Y:S02]  /*5230*/  @!P3 STG.E desc[UR8][R30.64], R9 ;  /* 0x000000091e00b986 */ /* 0x0007e4000c101908 */
[----:B------:R-:W1:Y:S01]  /*5240*/  @!P6 LDC.64 R40, c[0x0][0x388] ;  /* 0x0000e200ff28eb82 */ /* 0x000e620000000a00 */
[----:B0-----:R-:W-:Y:S01]  /*5250*/  @!P4 IMAD.WIDE.U32 R34, R45, 0x4, R34 ;  /* 0x000000042d22c825 */ /* 0x001fe200078e0022 */
[----:B------:R3:W-:Y:S04]  /*5260*/  @!P4 STG.E desc[UR8][R28.64], R10 ;  /* 0x0000000a1c00c986 */ /* 0x0007e8000c101908 */
[----:B------:R3:W-:Y:S02]  /*5270*/  @!P4 STG.E desc[UR8][R34.64], R11 ;  /* 0x0000000b2200c986 */ /* 0x0007e4000c101908 */
[----:B------:R-:W0:Y:S01]  /*5280*/  @!P6 LDC.64 R42, c[0x0][0x398] ;  /* 0x0000e600ff2aeb82 */ /* 0x000e220000000a00 */
[----:B--2---:R-:W-:-:S05]  /*5290*/  @!P5 IMAD.WIDE.U32 R36, R19, 0x4, R36 ;  /* 0x000000041324d825 */ /* 0x004fca00078e0024 */
[----:B------:R3:W-:Y:S01]  /*52a0*/  @!P5 STG.E desc[UR8][R36.64], R12 ;  /* 0x0000000c2400d986 */ /* 0x0007e2000c101908 */
[----:B----4-:R-:W-:-:S05]  /*52b0*/  @!P5 IMAD.WIDE.U32 R38, R19, 0x4, R38 ;  /* 0x000000041326d825 */ /* 0x010fca00078e0026 */
[----:B------:R3:W-:Y:S01]  /*52c0*/  @!P5 STG.E desc[UR8][R38.64], R13 ;  /* 0x0000000d2600d986 */ /* 0x0007e2000c101908 */
[----:B-1----:R-:W-:-:S05]  /*52d0*/  @!P6 IMAD.WIDE.U32 R40, R2, 0x4, R40 ;  /* 0x000000040228e825 */ /* 0x002fca00078e0028 */
[----:B------:R3:W-:Y:S01]  /*52e0*/  @!P6 STG.E desc[UR8][R40.64], R14 ;  /* 0x0000000e2800e986 */ /* 0x0007e2000c101908 */
[----:B0-----:R-:W-:-:S05]  /*52f0*/  @!P6 IMAD.WIDE.U32 R42, R2, 0x4, R42 ;  /* 0x00000004022ae825 */ /* 0x001fca00078e002a */
[----:B------:R3:W-:Y:S02]  /*5300*/  @!P6 STG.E desc[UR8][R42.64], R15 ;  /* 0x0000000f2a00e986 */ /* 0x0007e4000c101908 */
.L_x_52:
[----:B------:R-:W-:-:S13]  /*5310*/  ISETP.NE.AND P0, PT, R17, 0x7f, PT ;  /* 0x0000007f1100780c */ /* 0x000fda0003f05270 */
[----:B------:R-:W-:Y:S05]  /*5320*/  @P0 EXIT ;  /* 0x000000000000094d */ /* 0x000fea0003800000 */
[----:B01-3--:R-:W0:Y:S01]  /*5330*/  LDC.64 R8, c[0x0][0x3a0] ;  /* 0x0000e800ff087b82 */ /* 0x00be220000000a00 */
[----:B------:R-:W-:Y:S01]  /*5340*/  ISETP.NE.AND P0, PT, R0, 0x300, PT ;  /* 0x000003000000780c */ /* 0x000fe20003f05270 */
[----:B------:R-:W-:-:S12]  /*5350*/  IMAD.IADD R21, R16, 0x1, R21 ;  /* 0x0000000110157824 */ /* 0x000fd800078e0215 */
[----:B------:R-:W-:Y:S05]  /*5360*/  @P0 BRA `(.L_x_53) ;  /* 0x00000000001c0947 */ /* 0x000fea0003800000 */
[----:B--2---:R-:W1:Y:S08]  /*5370*/  LDC.64 R4, c[0x0][0x388] ;  /* 0x0000e200ff047b82 */ /* 0x004e700000000a00 */
[----:B------:R-:W2:Y:S01]  /*5380*/  LDC.64 R6, c[0x0][0x398] ;  /* 0x0000e600ff067b82 */ /* 0x000ea20000000a00 */
[----:B-1----:R-:W-:-:S05]  /*5390*/  IMAD.WIDE.U32 R4, R21, 0x4, R4 ;  /* 0x0000000415047825 */ /* 0x002fca00078e0004 */
[----:B------:R1:W-:Y:S01]  /*53a0*/  STG.E desc[UR8][R4.64], R3 ;  /* 0x0000000304007986 */ /* 0x0003e2000c101908 */
[----:B--2---:R-:W-:-:S04]  /*53b0*/  IMAD.WIDE.U32 R6, R21, 0x4, R6 ;  /* 0x0000000415067825 */ /* 0x004fc800078e0006 */
[----:B------:R-:W-:Y:S01]  /*53c0*/  VIADD R21, R21, 0x1 ;  /* 0x0000000115157836 */ /* 0x000fe20000000000 */
[----:B------:R1:W-:Y:S06]  /*53d0*/  STG.E desc[UR8][R6.64], R23 ;  /* 0x0000001706007986 */ /* 0x0003ec000c101908 */
.L_x_53:
[----:B0-----:R-:W-:Y:S01]  /*53e0*/  STG.E desc[UR8][R8.64], R21 ;  /* 0x0000001508007986 */ /* 0x001fe2000c101908 */
[----:B------:R-:W-:Y:S05]  /*53f0*/  EXIT ;  /* 0x000000000000794d */ /* 0x000fea0003800000 */
.L_x_9:
[----:B------:R-:W-:Y:S01]  /*5400*/  BSSY B1, `(.L_x_54) ;  /* 0x0000006000017945 */ /* 0x000fe20003800000 */
[----:B------:R-:W-:Y:S01]  /*5410*/  PLOP3.LUT P3, PT, P1, PT, PT, 0x8, 0x80 ;  /* 0x000000000080781c */ /* 0x000fe20000f6e170 */
[----:B------:R-:W-:-:S12]  /*5420*/  IMAD.MOV.U32 R5, RZ, RZ, -0x1 ;  /* 0xffffffffff057424 */ /* 0x000fd800078e00ff */
[----:B------:R-:W-:Y:S05]  /*5430*/  WARPSYNC.COLLECTIVE R5, `(.L_x_55) ;  /* 0x0000000005087348 */ /* 0x000fea0003c00000 */
[----:B------:R-:W-:Y:S01]  /*5440*/  VOTE.ANY P3, P3 ;  /* 0x0000000000ff7806 */ /* 0x000fe20001860100 */
[----:B------:R-:W-:-:S12]  /*5450*/  ENDCOLLECTIVE ;  /* 0x000000000000791b */ /* 0x000fd80003800000 */
.L_x_55:
[----:B------:R-:W-:Y:S05]  /*5460*/  BSYNC B1 ;  /* 0x0000000000017941 */ /* 0x000fea0003800000 */
.L_x_54:
[----:B------:R-:W-:Y:S01]  /*5470*/  PLOP3.LUT P1, PT, P3, PT, PT, 0x80, 0x8 ;  /* 0x000000000008781c */ /* 0x000fe20001f2f070 */
[----:B------:R-:W-:-:S12]  /*5480*/  BRA `(.L_x_56) ;  /* 0xffffffbc00a07947 */ /* 0x000fd8000383ffff */
.L_x_11:
[----:B------:R-:W0:Y:S01]  /*5490*/  S2R R29, SR_GEMASK ;  /* 0x00000000001d7919 */ /* 0x000e220000003c00 */
[----:B------:R-:W-:Y:S01]  /*54a0*/  BSSY B1, `(.L_x_57) ;  /* 0x0000006000017945 */ /* 0x000fe20003800000 */
[----:B------:R-:W-:Y:S01]  /*54b0*/  PLOP3.LUT P3, PT, P3, PT, PT, 0x8, 0x80 ;  /* 0x000000000080781c */ /* 0x000fe20001f6e170 */
[----:B------:R-:W-:-:S12]  /*54c0*/  IMAD.MOV.U32 R5, RZ, RZ, -0x1 ;  /* 0xffffffffff057424 */ /* 0x000fd800078e00ff */
[----:B0-----:R-:W-:Y:S05]  /*54d0*/  WARPSYNC.COLLECTIVE R5, `(.L_x_58) ;  /* 0x0000000005087348 */ /* 0x001fea0003c00000 */
[----:B------:R-:W-:Y:S01]  /*54e0*/  VOTE.ANY R5, PT, P3 ;  /* 0x0000000000057806 */ /* 0x000fe200018e0100 */
[----:B0-----:R-:W-:Y:S06]  /*54f0*/  ENDCOLLECTIVE ;  /* 0x000000000000791b */ /* 0x001fec0003800000 */
.L_x_58:
[----:B------:R-:W-:Y:S05]  /*5500*/  BSYNC B1 ;  /* 0x0000000000017941 */ /* 0x000fea0003800000 */
.L_x_57:
[----:B------:R-:W-:Y:S01]  /*5510*/  LOP3.LUT R5, R5, 0x80000000, R29, 0xec, !PT ;  /* 0x8000000005057812 */ /* 0x000fe200078eec1d */
[----:B------:R-:W-:Y:S01]  /*5520*/  IMAD.MOV.U32 R18, RZ, RZ, R20 ;  /* 0x000000ffff127224 */ /* 0x000fe200078e0014 */
[----:B------:R-:W-:Y:S01]  /*5530*/  ISETP.NE.AND P2, PT, R20, RZ, PT ;  /* 0x000000ff1400720c */ /* 0x000fe20003f45270 */
[----:B------:R-:W-:Y:S01]  /*5540*/  IMAD.MOV.U32 R17, RZ, RZ, 0x1 ;  /* 0x00000001ff117424 */ /* 0x000fe200078e00ff */
[----:B------:R-:W-:Y:S01]  /*5550*/  ISETP.NE.U32.AND P4, PT, R22, 0x65, PT ;  /* 0x000000651600780c */ /* 0x000fe20003f85070 */
[----:B------:R-:W-:-:S03]  /*5560*/  VIADD R16, R5, 0xffffffff ;  /* 0xffffffff05107836 */ /* 0x000fc60000000000 */
[----:B------:R-:W-:Y:S02]  /*5570*/  ISETP.NE.AND.EX P4, PT, R23, RZ, PT, P4 ;  /* 0x000000ff1700720c */ /* 0x000fe40003f85340 */
[----:B------:R-:W-:Y:S01]  /*5580*/  LOP3.LUT R33, R5, R16, RZ, 0xc, !PT ;  /* 0x0000001005217212 */ /* 0x000fe200078e0cff */
[----:B------:R-:W-:-:S05]  /*5590*/  IMAD.MOV.U32 R5, RZ, RZ, -0x1 ;  /* 0xffffffffff057424 */ /* 0x000fca00078e00ff */
[----:B------:R-:W0:Y:S02]  /*55a0*/  POPC R33, R33 ;  /* 0x0000002100217309 */ /* 0x000e240000000000 */
[----:B0-----:R-:W-:Y:S01]  /*55b0*/  IMAD.MOV.U32 R16, RZ, RZ, R33 ;  /* 0x000000ffff107224 */ /* 0x001fe200078e0021 */
[----:B------:R-:W-:-:S13]  /*55c0*/  ISETP.GE.AND P1, PT, R30, R33, PT ;  /* 0x000000211e00720c */ /* 0x000fda0003f26270 */
[----:B------:R-:W-:Y:S05]  /*55d0*/  WARPSYNC.COLLECTIVE R5, `(.L_x_59) ;  /* 0x0000000005087348 */ /* 0x000fea0003c00000 */
[----:B------:R0:W1:Y:S02]  /*55e0*/  SHFL.DOWN P3, R27, R18, R17, R16 ;  /* 0x08000011121b7389 */ /* 0x0000640000060010 */
[----:B01----:R-:W-:Y:S05]  /*55f0*/  ENDCOLLECTIVE ;  /* 0x000000000000791b */ /* 0x003fea0003800000 */
.L_x_59:
[----:B------:R-:W-:Y:S02]  /*5600*/  IMAD.MOV.U32 R18, RZ, RZ, R21 ;  /* 0x000000ffff127224 */ /* 0x000fe400078e0015 */
[----:B------:R-:W-:-:S07]  /*5610*/  IMAD.MOV.U32 R32, RZ, RZ, R27 ;  /* 0x000000ffff207224 */ /* 0x000fce00078e001b */
[----:B------:R-:W-:Y:S05]  /*5620*/  WARPSYNC.COLLECTIVE R5, `(.L_x_60) ;  /* 0x0000000005087348 */ /* 0x000fea0003c00000 */
[----:B------:R0:W1:Y:S02]  /*5630*/  SHFL.DOWN P3, R27, R18, R17, R16 ;  /* 0x08000011121b7389 */ /* 0x0000640000060010 */
[----:B01----:R-:W-:Y:S05]  /*5640*/  ENDCOLLECTIVE ;  /* 0x000000000000791b */ /* 0x003fea0003800000 */
.L_x_60:
[----:B------:R-:W-:Y:S02]  /*5650*/  IMAD.MOV.U32 R17, RZ, RZ, 0x2 ;  /* 0x00000002ff117424 */ /* 0x000fe400078e00ff */
[----:B------:R-:W-:Y:S01]  /*5660*/  IMAD.MOV.U32 R35, RZ, RZ, R27 ;  /* 0x000000ffff237224 */ /* 0x000fe200078e001b */
[----:B------:R-:W-:Y:S01]  /*5670*/  SEL R27, R32, RZ, !P1 ;  /* 0x000000ff201b7207 */ /* 0x000fe20004800000 */
[----:B------:R-:W-:-:S03]  /*5680*/  VIADD R32, R30, 0x2 ;  /* 0x000000021e207836 */ /* 0x000fc60000000000 */
[----:B------:R-:W-:Y:S01]  /*5690*/  VIMNMX R35, PT, PT, R21, R35, PT ;  /* 0x0000002315237248 */ /* 0x000fe20003fe0100 */
[----:B------:R-:W-:-:S03]  /*56a0*/  IMAD.IADD R36, R20, 0x1, R27 ;  /* 0x0000000114247824 */ /* 0x000fc600078e021b */
[-C--:B------:R-:W-:Y:S01]  /*56b0*/  SEL R35, R35, R21.reuse, !P2 ;  /* 0x0000001523237207 */ /* 0x080fe20005000000 */
[----:B------:R-:W-:Y:S01]  /*56c0*/  IMAD.MOV.U32 R18, RZ, RZ, R36 ;  /* 0x000000ffff127224 */ /* 0x000fe200078e0024 */
[----:B------:R-:W-:Y:S02]  /*56d0*/  ISETP.NE.AND P2, PT, R36, RZ, PT ;  /* 0x000000ff2400720c */ /* 0x000fe40003f45270 */
[----:B------:R-:W-:Y:S01]  /*56e0*/  SEL R37, R35, R21, !P1 ;  /* 0x0000001523257207 */ /* 0x000fe20004800000 */
[----:B------:R-:W-:-:S10]  /*56f0*/  VIADD R35, R30, 0x8 ;  /* 0x000000081e237836 */ /* 0x000fd40000000000 */
[----:B------:R-:W-:Y:S05]  /*5700*/  WARPSYNC.COLLECTIVE R5, `(.L_x_61) ;  /* 0x0000000005087348 */ /* 0x000fea0003c00000 */
[----:B------:R0:W1:Y:S02]  /*5710*/  SHFL.DOWN P3, R27, R18, R17, R16 ;  /* 0x08000011121b7389 */ /* 0x0000640000060010 */
[----:B01----:R-:W-:Y:S05]  /*5720*/  ENDCOLLECTIVE ;  /* 0x000000000000791b */ /* 0x003fea0003800000 */
.L_x_61:
[----:B------:R-:W-:Y:S01]  /*5730*/  ISETP.GT.AND P1, PT, R32, R33, PT ;  /* 0x000000212000720c */ /* 0x000fe20003f24270 */
[----:B------:R-:W-:Y:S02]  /*5740*/  IMAD.MOV.U32 R18, RZ, RZ, R37 ;  /* 0x000000ffff127224 */ /* 0x000fe400078e0025 */
[----:B------:R-:W-:-:S10]  /*5750*/  IMAD.MOV.U32 R34, RZ, RZ, R27 ;  /* 0x000000ffff227224 */ /* 0x000fd400078e001b */
[----:B------:R-:W-:Y:S05]  /*5760*/  WARPSYNC.COLLECTIVE R5, `(.L_x_62) ;  /* 0x0000000005087348 */ /* 0x000fea0003c00000 */
[----:B------:R0:W1:Y:S02]  /*5770*/  SHFL.DOWN P3, R27, R18, R17, R16 ;  /* 0x08000011121b7389 */ /* 0x0000640000060010 */
[----:B01----:R-:W-:Y:S05]  /*5780*/  ENDCOLLECTIVE ;  /* 0x000000000000791b */ /* 0x003fea0003800000 */
.L_x_62:
[----:B------:R-:W-:Y:S01]  /*5790*/  SEL R21, R34, RZ, !P1 ;  /* 0x000000ff22157207 */ /* 0x000fe20004800000 */
[----:B------:R-:W-:-:S04]  /*57a0*/  VIADD R34, R30, 0x4 ;  /* 0x000000041e227836 */ /* 0x000fc80000000000 */
[----:B------:R-:W-:-:S04]  /*57b0*/  IMAD.IADD R20, R36, 0x1, R21 ;  /* 0x0000000124147824 */ /* 0x000fc800078e0215 */
[----:B------:R-:W-:Y:S02]  /*57c0*/  IMAD.MOV.U32 R18, RZ, RZ, R20 ;  /* 0x000000ffff127224 */ /* 0x000fe400078e0014 */
[----:B------:R-:W-:Y:S02]  /*57d0*/  IMAD.MOV.U32 R17, RZ, RZ, 0x4 ;  /* 0x00000004ff117424 */ /* 0x000fe400078e00ff */
[----:B------:R-:W-:-:S07]  /*57e0*/  IMAD.MOV.U32 R40, RZ, RZ, R27 ;  /* 0x000000ffff287224 */ /* 0x000fce00078e001b */
[----:B------:R-:W-:Y:S05]  /*57f0*/  WARPSYNC.COLLECTIVE R5, `(.L_x_63) ;  /* 0x0000000005087348 */ /* 0x000fea0003c00000 */
[----:B------:R0:W1:Y:S02]  /*5800*/  SHFL.DOWN P3, R27, R18, R17, R16 ;  /* 0x08000011121b7389 */ /* 0x0000640000060010 */
[----:B01----:R-:W-:Y:S05]  /*5810*/  ENDCOLLECTIVE ;  /* 0x000000000000791b */ /* 0x003fea0003800000 */
.L_x_63:
[----:B------:R-:W-:-:S04]  /*5820*/  VIMNMX R40, PT, PT, R37, R40, PT ;  /* 0x0000002825287248 */ /* 0x000fc80003fe0100 */
[----:B------:R-:W-:Y:S02]  /*5830*/  @!P1 SEL R37, R40, R37, !P2 ;  /* 0x0000002528259207 */ /* 0x000fe40005000000 */
[----:B------:R-:W-:Y:S02]  /*5840*/  ISETP.GT.AND P1, PT, R34, R33, PT ;  /* 0x000000212200720c */ /* 0x000fe40003f24270 */
[----:B------:R-:W-:Y:S01]  /*5850*/  ISETP.NE.AND P2, PT, R20, RZ, PT ;  /* 0x000000ff1400720c */ /* 0x000fe20003f45270 */
[----:B------:R-:W-:Y:S02]  /*5860*/  IMAD.MOV.U32 R18, RZ, RZ, R37 ;  /* 0x000000ffff127224 */ /* 0x000fe400078e0025 */
[----:B------:R-:W-:-:S10]  /*5870*/  IMAD.MOV.U32 R21, RZ, RZ, R27 ;  /* 0x000000ffff157224 */ /* 0x000fd400078e001b */
[----:B------:R-:W-:Y:S05]  /*5880*/  WARPSYNC.COLLECTIVE R5, `(.L_x_64) ;  /* 0x0000000005087348 */ /* 0x000fea0003c00000 */
[----:B------:R0:W1:Y:S02]  /*5890*/  SHFL.DOWN P3, R27, R18, R17, R16 ;  /* 0x08000011121b7389 */ /* 0x0000640000060010 */
[----:B01----:R-:W-:Y:S05]  /*58a0*/  ENDCOLLECTIVE ;  /* 0x000000000000791b */ /* 0x003fea0003800000 */
.L_x_64:
[----:B------:R-:W-:-:S05]  /*58b0*/  SEL R21, R21, RZ, !P1 ;  /* 0x000000ff15157207 */ /* 0x000fca0004800000 */
[----:B------:R-:W-:-:S04]  /*58c0*/  IMAD.IADD R36, R20, 0x1, R21 ;  /* 0x0000000114247824 */ /* 0x000fc800078e0215 */
[----:B------:R-:W-:Y:S02]  /*58d0*/  IMAD.MOV.U32 R18, RZ, RZ, R36 ;  /* 0x000000ffff127224 */ /* 0x000fe400078e0024 */
[----:B------:R-:W-:Y:S02]  /*58e0*/  IMAD.MOV.U32 R17, RZ, RZ, 0x8 ;  /* 0x00000008ff117424 */ /* 0x000fe400078e00ff */
[----:B------:R-:W-:-:S07]  /*58f0*/  IMAD.MOV.U32 R40, RZ, RZ, R27 ;  /* 0x000000ffff287224 */ /* 0x000fce00078e001b */
[----:B------:R-:W-:Y:S05]  /*5900*/  WARPSYNC.COLLECTIVE R5, `(.L_x_65) ;  /* 0x0000000005087348 */ /* 0x000fea0003c00000 */
[----:B------:R0:W1:Y:S02]  /*5910*/  SHFL.DOWN P3, R27, R18, R17, R16 ;  /* 0x08000011121b7389 */ /* 0x0000640000060010 */
[----:B01----:R-:W-:Y:S05]  /*5920*/  ENDCOLLECTIVE ;  /* 0x000000000000791b */ /* 0x003fea0003800000 */
.L_x_65:
[----:B------:R-:W-:-:S04]  /*5930*/  VIMNMX R40, PT, PT, R37, R40, PT ;  /* 0x0000002825287248 */ /* 0x000fc80003fe0100 */
[----:B------:R-:W-:Y:S02]  /*5940*/  @!P1 SEL R37, R40, R37, !P2 ;  /* 0x0000002528259207 */ /* 0x000fe40005000000 */
[----:B------:R-:W-:Y:S02]  /*5950*/  ISETP.GT.AND P1, PT, R35, R33, PT ;  /* 0x000000212300720c */ /* 0x000fe40003f24270 */
[----:B------:R-:W-:Y:S01]  /*5960*/  ISETP.NE.AND P2, PT, R36, RZ, PT ;  /* 0x000000ff2400720c */ /* 0x000fe20003f45270 */
[----:B------:R-:W-:Y:S01]  /*5970*/  IMAD.MOV.U32 R18, RZ, RZ, R37 ;  /* 0x000000ffff127224 */ /* 0x000fe200078e0025 */
[----:B------:R-:W-:-:S05]  /*5980*/  SEL R27, R27, RZ, !P1 ;  /* 0x000000ff1b1b7207 */ /* 0x000fca0004800000 */
[----:B------:R-:W-:-:S07]  /*5990*/  IMAD.IADD R42, R36, 0x1, R27 ;  /* 0x00000001242a7824 */ /* 0x000fce00078e021b */
[----:B------:R-:W-:Y:S05]  /*59a0*/  WARPSYNC.COLLECTIVE R5, `(.L_x_66) ;  /* 0x0000000005087348 */ /* 0x000fea0003c00000 */
[----:B------:R0:W1:Y:S02]  /*59b0*/  SHFL.DOWN P3, R27, R18, R17, R16 ;  /* 0x08000011121b7389 */ /* 0x0000640000060010 */
[----:B01----:R-:W-:Y:S05]  /*59c0*/  ENDCOLLECTIVE ;  /* 0x000000000000791b */ /* 0x003fea0003800000 */
.L_x_66:
[----:B------:R-:W-:Y:S02]  /*59d0*/  VIADD R36, R30, 0x10 ;  /* 0x000000101e247836 */ /* 0x000fe40000000000 */
[----:B------:R-:W-:Y:S02]  /*59e0*/  IMAD.MOV.U32 R18, RZ, RZ, R42 ;  /* 0x000000ffff127224 */ /* 0x000fe400078e002a */
[----:B------:R-:W-:Y:S02]  /*59f0*/  IMAD.MOV.U32 R17, RZ, RZ, 0x10 ;  /* 0x00000010ff117424 */ /* 0x000fe400078e00ff */
[----:B------:R-:W-:-:S07]  /*5a00*/  IMAD.MOV.U32 R40, RZ, RZ, R27 ;  /* 0x000000ffff287224 */ /* 0x000fce00078e001b */
[----:B------:R-:W-:Y:S05]  /*5a10*/  WARPSYNC.COLLECTIVE R5, `(.L_x_67) ;  /* 0x0000000005087348 */ /* 0x000fea0003c00000 */
[----:B------:R0:W1:Y:S02]  /*5a20*/  SHFL.DOWN P3, R27, R18, R17, R16 ;  /* 0x08000011121b7389 */ /* 0x0000640000060010 */
[----:B01----:R-:W-:Y:S05]  /*5a30*/  ENDCOLLECTIVE ;  /* 0x000000000000791b */ /* 0x003fea0003800000 */
.L_x_67:
        /* <DEDUP_REMOVED lines=9> */
.L_x_68:
[----:B------:R-:W-:Y:S05]  /*5ad0*/  WARPSYNC.COLLECTIVE R5, `(.L_x_69) ;  /* 0x0000000005087348 */ /* 0x000fea0003c00000 */
[----:B------:R-:W-:Y:S01]  /*5ae0*/  VOTE.ALL P4, P4 ;  /* 0x0000000000ff7806 */ /* 0x000fe20002080000 */
[----:B------:R-:W-:-:S12]  /*5af0*/  ENDCOLLECTIVE ;  /* 0x000000000000791b */ /* 0x000fd80003800000 */
.L_x_69:
[----:B------:R-:W-:-:S05]  /*5b00*/  SEL R33, R41, RZ, !P1 ;  /* 0x000000ff29217207 */ /* 0x000fca0004800000 */
[----:B------:R-:W-:Y:S01]  /*5b10*/  IMAD.IADD R33, R42, 0x1, R33 ;  /* 0x000000012a217824 */ /* 0x000fe200078e0221 */
[----:B------:R-:W-:-:S04]  /*5b20*/  VIMNMX R20, PT, PT, R37, R27, PT ;  /* 0x0000001b25147248 */ /* 0x000fc80003fe0100 */
[----:B------:R-:W-:Y:S02]  /*5b30*/  @!P1 SEL R37, R20, R37, !P2 ;  /* 0x0000002514259207 */ /* 0x000fe40005000000 */
[----:B------:R-:W0:Y:S02]  /*5b40*/  LDC.64 R20, c[0x0][0x3a8] ;  /* 0x0000ea00ff147b82 */ /* 0x000e240000000a00 */
[----:B0-----:R-:W-:Y:S01]  /*5b50*/  IADD3 R40, P2, PT, R20, 0x200, RZ ;  /* 0x0000020014287810 */ /* 0x001fe20007f5e0ff */
[----:B------:R-:W-:-:S04]  /*5b60*/  IMAD.MOV.U32 R20, RZ, RZ, R37 ;  /* 0x000000ffff147224 */ /* 0x000fc800078e0025 */
[----:B------:R-:W-:Y:S01]  /*5b70*/  IMAD.X R41, RZ, RZ, R21, P2 ;  /* 0x000000ffff297224 */ /* 0x000fe200010e0615 */
[----:B------:R-:W-:Y:S07]  /*5b80*/  BRA `(.L_x_70) ;  /* 0xffffffb800dc7947 */ /* 0x000fee000383ffff */
.L_x_13:
[----:B------:R-:W-:Y:S01]  /*5b90*/  BSSY B1, `(.L_x_71) ;  /* 0x0000006000017945 */ /* 0x000fe20003800000 */
[----:B------:R-:W-:Y:S01]  /*5ba0*/  PLOP3.LUT P3, PT, P1, PT, PT, 0x8, 0x80 ;  /* 0x000000000080781c */ /* 0x000fe20000f6e170 */
[----:B------:R-:W-:-:S12]  /*5bb0*/  IMAD.MOV.U32 R5, RZ, RZ, -0x1 ;  /* 0xffffffffff057424 */ /* 0x000fd800078e00ff */
[----:B------:R-:W-:Y:S05]  /*5bc0*/  WARPSYNC.COLLECTIVE R5, `(.L_x_72) ;  /* 0x0000000005087348 */ /* 0x000fea0003c00000 */
[----:B------:R-:W-:Y:S01]  /*5bd0*/  VOTE.ANY P3, P3 ;  /* 0x0000000000ff7806 */ /* 0x000fe20001860100 */
[----:B------:R-:W-:-:S12]  /*5be0*/  ENDCOLLECTIVE ;  /* 0x000000000000791b */ /* 0x000fd80003800000 */
.L_x_72:
[----:B------:R-:W-:Y:S05]  /*5bf0*/  BSYNC B1 ;  /* 0x0000000000017941 */ /* 0x000fea0003800000 */
.L_x_71:
[----:B------:R-:W-:Y:S01]  /*5c00*/  PLOP3.LUT P1, PT, P3, PT, PT, 0x80, 0x8 ;  /* 0x000000000008781c */ /* 0x000fe20001f2f070 */
[----:B------:R-:W-:-:S12]  /*5c10*/  BRA `(.L_x_73) ;  /* 0xffffffb800e07947 */ /* 0x000fd8000383ffff */
.L_x_15:
[----:B------:R-:W-:Y:S01]  /*5c20*/  ISETP.NE.U32.AND P4, PT, R22, 0x65, PT ;  /* 0x000000651600780c */ /* 0x000fe20003f85070 */
[----:B------:R-:W-:Y:S01]  /*5c30*/  BSSY B1, `(.L_x_74) ;  /* 0x0000007000017945 */ /* 0x000fe20003800000 */
[----:B------:R-:W-:Y:S01]  /*5c40*/  PLOP3.LUT P3, PT, P3, PT, PT, 0x8, 0x80 ;  /* 0x000000000080781c */ /* 0x000fe20001f6e170 */
[----:B------:R-:W-:Y:S01]  /*5c50*/  IMAD.MOV.U32 R5, RZ, RZ, -0x1 ;  /* 0xffffffffff057424 */ /* 0x000fe200078e00ff */
[----:B------:R-:W-:-:S13]  /*5c60*/  ISETP.NE.AND.EX P4, PT, R23, RZ, PT, P4 ;  /* 0x000000ff1700720c */ /* 0x000fda0003f85340 */
[----:B------:R-:W-:Y:S05]  /*5c70*/  WARPSYNC.COLLECTIVE R5, `(.L_x_75) ;  /* 0x0000000005087348 */ /* 0x000fea0003c00000 */
[----:B------:R-:W-:Y:S01]  /*5c80*/  VOTE.ANY R5, PT, P3 ;  /* 0x0000000000057806 */ /* 0x000fe200018e0100 */
[----:B------:R-:W-:Y:S06]  /*5c90*/  ENDCOLLECTIVE ;  /* 0x000000000000791b */ /* 0x000fec0003800000 */
.L_x_75:
[----:B------:R-:W-:Y:S05]  /*5ca0*/  BSYNC B1 ;  /* 0x0000000000017941 */ /* 0x000fea0003800000 */
.L_x_74:
[----:B------:R-:W-:Y:S01]  /*5cb0*/  LOP3.LUT R5, R5, 0x80000000, R29, 0xec, !PT ;  /* 0x8000000005057812 */ /* 0x000fe200078eec1d */
[----:B------:R-:W-:Y:S01]  /*5cc0*/  IMAD.MOV.U32 R18, RZ, RZ, R20 ;  /* 0x000000ffff127224 */ /* 0x000fe200078e0014 */
[----:B------:R-:W-:Y:S01]  /*5cd0*/  ISETP.NE.AND P2, PT, R20, RZ, PT ;  /* 0x000000ff1400720c */ /* 0x000fe20003f45270 */
[----:B------:R-:W-:Y:S02]  /*5ce0*/  IMAD.MOV.U32 R17, RZ, RZ, 0x1 ;  /* 0x00000001ff117424 */ /* 0x000fe400078e00ff */
[----:B------:R-:W-:Y:S02]  /*5cf0*/  VIADD R16, R5, 0xffffffff ;  /* 0xffffffff05107836 */ /* 0x000fe40000000000 */
[----:B------:R-:W-:-:S03]  /*5d00*/  VIADD R31, R31, 0xffffffe0 ;  /* 0xffffffe01f1f7836 */ /* 0x000fc60000000000 */
[----:B------:R-:W-:Y:S01]  /*5d10*/  LOP3.LUT R22, R5, R16, RZ, 0xc, !PT ;  /* 0x0000001005167212 */ /* 0x000fe200078e0cff */
[----:B------:R-:W-:-:S03]  /*5d20*/  IMAD.MOV.U32 R5, RZ, RZ, -0x1 ;  /* 0xffffffffff057424 */ /* 0x000fc600078e00ff */
[----:B------:R0:W1:Y:S04]  /*5d30*/  POPC R16, R22 ;  /* 0x0000001600107309 */ /* 0x0000680000000000 */
[----:B01----:R-:W-:Y:S05]  /*5d40*/  WARPSYNC.COLLECTIVE R5, `(.L_x_76) ;  /* 0x0000000005087348 */ /* 0x003fea0003c00000 */
[----:B-1----:R1:W2:Y:S02]  /*5d50*/  SHFL.DOWN P3, R27, R18, R17, R16 ;  /* 0x08000011121b7389 */ /* 0x0022a40000060010 */
[----:B012---:R-:W-:Y:S05]  /*5d60*/  ENDCOLLECTIVE ;  /* 0x000000000000791b */ /* 0x007fea0003800000 */
.L_x_76:
[----:B------:R-:W-:Y:S01]  /*5d70*/  ISETP.GE.AND P1, PT, R30, R16, PT ;  /* 0x000000101e00720c */ /* 0x000fe20003f26270 */
[----:B------:R-:W-:Y:S02]  /*5d80*/  IMAD.MOV.U32 R18, RZ, RZ, R21 ;  /* 0x000000ffff127224 */ /* 0x000fe400078e0015 */
[----:B------:R-:W-:-:S10]  /*5d90*/  IMAD.MOV.U32 R42, RZ, RZ, R27 ;  /* 0x000000ffff2a7224 */ /* 0x000fd400078e001b */
[----:B------:R-:W-:Y:S05]  /*5da0*/  WARPSYNC.COLLECTIVE R5, `(.L_x_77) ;  /* 0x0000000005087348 */ /* 0x000fea0003c00000 */
[----:B------:R0:W1:Y:S02]  /*5db0*/  SHFL.DOWN P3, R27, R18, R17, R16 ;  /* 0x08000011121b7389 */ /* 0x0000640000060010 */
[----:B01----:R-:W-:Y:S05]  /*5dc0*/  ENDCOLLECTIVE ;  /* 0x000000000000791b */ /* 0x003fea0003800000 */
.L_x_77:
[----:B------:R-:W-:-:S05]  /*5dd0*/  SEL R43, R42, RZ, !P1 ;  /* 0x000000ff2a2b7207 */ /* 0x000fca0004800000 */
[----:B------:R-:W-:-:S04]  /*5de0*/  IMAD.IADD R43, R20, 0x1, R43 ;  /* 0x00000001142b7824 */ /* 0x000fc800078e022b */
[----:B------:R-:W-:Y:S02]  /*5df0*/  IMAD.MOV.U32 R18, RZ, RZ, R43 ;  /* 0x000000ffff127224 */ /* 0x000fe400078e002b */
[----:B------:R-:W-:Y:S01]  /*5e00*/  IMAD.MOV.U32 R17, RZ, RZ, 0x2 ;  /* 0x00000002ff117424 */ /* 0x000fe200078e00ff */
[----:B------:R-:W-:-:S04]  /*5e10*/  VIMNMX R27, PT, PT, R21, R27, PT ;  /* 0x0000001b151b7248 */ /* 0x000fc80003fe0100 */
[-C--:B------:R-:W-:Y:S02]  /*5e20*/  SEL R27, R27, R21.reuse, !P2 ;  /* 0x000000151b1b7207 */ /* 0x080fe40005000000 */
[----:B------:R-:W-:Y:S02]  /*5e30*/  ISETP.NE.AND P2, PT, R43, RZ, PT ;  /* 0x000000ff2b00720c */ /* 0x000fe40003f45270 */
[----:B------:R-:W-:-:S11]  /*5e40*/  SEL R42, R27, R21, !P1 ;  /* 0x000000151b2a7207 */ /* 0x000fd60004800000 */
[----:B------:R-:W-:Y:S05]  /*5e50*/  WARPSYNC.COLLECTIVE R5, `(.L_x_78) ;  /* 0x0000000005087348 */ /* 0x000fea0003c00000 */
[----:B------:R0:W1:Y:S02]  /*5e60*/  SHFL.DOWN P3, R27, R18, R17, R16 ;  /* 0x08000011121b7389 */ /* 0x0000640000060010 */
[----:B01----:R-:W-:Y:S05]  /*5e70*/  ENDCOLLECTIVE ;  /* 0x000000000000791b */ /* 0x003fea0003800000 */
.L_x_78:
[----:B------:R-:W-:Y:S01]  /*5e80*/  ISETP.GT.AND P1, PT, R32, R16, PT ;  /* 0x000000102000720c */ /* 0x000fe20003f24270 */
[----:B------:R-:W-:-:S03]  /*5e90*/  IMAD.MOV.U32 R18, RZ, RZ, R42 ;  /* 0x000000ffff127224 */ /* 0x000fc600078e002a */
[----:B------:R-:W-:-:S09]  /*5ea0*/  SEL R20, R27, RZ, !P1 ;  /* 0x000000ff1b147207 */ /* 0x000fd20004800000 */
[----:B------:R-:W-:Y:S05]  /*5eb0*/  WARPSYNC.COLLECTIVE R5, `(.L_x_79) ;  /* 0x0000000005087348 */ /* 0x000fea0003c00000 */
[----:B------:R0:W1:Y:S02]  /*5ec0*/  SHFL.DOWN P3, R27, R18, R17, R16 ;  /* 0x08000011121b7389 */ /* 0x0000640000060010 */
[----:B01----:R-:W-:Y:S05]  /*5ed0*/  ENDCOLLECTIVE ;  /* 0x000000000000791b */ /* 0x003fea0003800000 */
.L_x_79:
[----:B------:R-:W-:-:S04]  /*5ee0*/  IMAD.IADD R21, R43, 0x1, R20 ;  /* 0x000000012b157824 */ /* 0x000fc800078e0214 */
[----:B------:R-:W-:Y:S02]  /*5ef0*/  IMAD.MOV.U32 R18, RZ, RZ, R21 ;  /* 0x000000ffff127224 */ /* 0x000fe400078e0015 */
[----:B------:R-:W-:Y:S02]  /*5f00*/  IMAD.MOV.U32 R17, RZ, RZ, 0x4 ;  /* 0x00000004ff117424 */ /* 0x000fe400078e00ff */
[----:B------:R-:W-:-:S07]  /*5f10*/  IMAD.MOV.U32 R45, RZ, RZ, R27 ;  /* 0x000000ffff2d7224 */ /* 0x000fce00078e001b */
[----:B------:R-:W-:Y:S05]  /*5f20*/  WARPSYNC.COLLECTIVE R5, `(.L_x_80) ;  /* 0x0000000005087348 */ /* 0x000fea0003c00000 */
[----:B------:R0:W1:Y:S02]  /*5f30*/  SHFL.DOWN P3, R27, R18, R17, R16 ;  /* 0x08000011121b7389 */ /* 0x0000640000060010 */
[----:B01----:R-:W-:Y:S05]  /*5f40*/  ENDCOLLECTIVE ;  /* 0x000000000000791b */ /* 0x003fea0003800000 */
.L_x_80:
[----:B------:R-:W-:-:S04]  /*5f50*/  VIMNMX R45, PT, PT, R42, R45, PT ;  /* 0x0000002d2a2d7248 */ /* 0x000fc80003fe0100 */
[----:B------:R-:W-:Y:S02]  /*5f60*/  @!P1 SEL R42, R45, R42, !P2 ;  /* 0x0000002a2d2a9207 */ /* 0x000fe40005000000 */
[----:B------:R-:W-:Y:S02]  /*5f70*/  ISETP.GT.AND P1, PT, R34, R16, PT ;  /* 0x000000102200720c */ /* 0x000fe40003f24270 */
[----:B------:R-:W-:Y:S01]  /*5f80*/  ISETP.NE.AND P2, PT, R21, RZ, PT ;  /* 0x000000ff1500720c */ /* 0x000fe20003f45270 */
[----:B------:R-:W-:Y:S01]  /*5f90*/  IMAD.MOV.U32 R18, RZ, RZ, R42 ;  /* 0x000000ffff127224 */ /* 0x000fe200078e002a */
[----:B------:R-:W-:-:S11]  /*5fa0*/  SEL R20, R27, RZ, !P1 ;  /* 0x000000ff1b147207 */ /* 0x000fd60004800000 */
[----:B------:R-:W-:Y:S05]  /*5fb0*/  WARPSYNC.COLLECTIVE R5, `(.L_x_81) ;  /* 0x0000000005087348 */ /* 0x000fea0003c00000 */
[----:B------:R0:W1:Y:S02]  /*5fc0*/  SHFL.DOWN P3, R27, R18, R17, R16 ;  /* 0x08000011121b7389 */ /* 0x0000640000060010 */
[----:B01----:R-:W-:Y:S05]  /*5fd0*/  ENDCOLLECTIVE ;  /* 0x000000000000791b */ /* 0x003fea0003800000 */
.L_x_81:
[----:B------:R-:W-:-:S04]  /*5fe0*/  IMAD.IADD R43, R21, 0x1, R20 ;  /* 0x00000001152b7824 */ /* 0x000fc800078e0214 */
[----:B------:R-:W-:Y:S02]  /*5ff0*/  IMAD.MOV.U32 R18, RZ, RZ, R43 ;  /* 0x000000ffff127224 */ /* 0x000fe400078e002b */
[----:B------:R-:W-:Y:S02]  /*6000*/  IMAD.MOV.U32 R17, RZ, RZ, 0x8 ;  /* 0x00000008ff117424 */ /* 0x000fe400078e00ff */
[----:B------:R-:W-:-:S07]  /*6010*/  IMAD.MOV.U32 R45, RZ, RZ, R27 ;  /* 0x000000ffff2d7224 */ /* 0x000fce00078e001b */
[----:B------:R-:W-:Y:S05]  /*6020*/  WARPSYNC.COLLECTIVE R5, `(.L_x_82) ;  /* 0x0000000005087348 */ /* 0x000fea0003c00000 */
[----:B------:R0:W1:Y:S02]  /*6030*/  SHFL.DOWN P3, R27, R18, R17, R16 ;  /* 0x08000011121b7389 */ /* 0x0000640000060010 */
[----:B01----:R-:W-:Y:S05]  /*6040*/  ENDCOLLECTIVE ;  /* 0x000000000000791b */ /* 0x003fea0003800000 */
.L_x_82:
        /* <DEDUP_REMOVED lines=9> */
.L_x_83:
[----:B------:R-:W-:-:S04]  /*60e0*/  IMAD.IADD R20, R43, 0x1, R20 ;  /* 0x000000012b147824 */ /* 0x000fc800078e0214 */
[----:B------:R-:W-:Y:S02]  /*60f0*/  IMAD.MOV.U32 R18, RZ, RZ, R20 ;  /* 0x000000ffff127224 */ /* 0x000fe400078e0014 */
[----:B------:R-:W-:Y:S02]  /*6100*/  IMAD.MOV.U32 R17, RZ, RZ, 0x10 ;  /* 0x00000010ff117424 */ /* 0x000fe400078e00ff */
[----:B------:R-:W-:-:S07]  /*6110*/  IMAD.MOV.U32 R45, RZ, RZ, R27 ;  /* 0x000000ffff2d7224 */ /* 0x000fce00078e001b */
[----:B------:R-:W-:Y:S05]  /*6120*/  WARPSYNC.COLLECTIVE R5, `(.L_x_84) ;  /* 0x0000000005087348 */ /* 0x000fea0003c00000 */
[----:B------:R0:W1:Y:S02]  /*6130*/  SHFL.DOWN P3, R27, R18, R17, R16 ;  /* 0x08000011121b7389 */ /* 0x0000640000060010 */
[----:B01----:R-:W-:Y:S05]  /*6140*/  ENDCOLLECTIVE ;  /* 0x000000000000791b */ /* 0x003fea0003800000 */
.L_x_84:
        /* <DEDUP_REMOVED lines=9> */
.L_x_85:
[----:B------:R-:W-:Y:S05]  /*61e0*/  WARPSYNC.COLLECTIVE R5, `(.L_x_86) ;  /* 0x0000000005087348 */ /* 0x000fea0003c00000 */
[----:B------:R-:W-:Y:S01]  /*61f0*/  VOTE.ALL P4, P4 ;  /* 0x0000000000ff7806 */ /* 0x000fe20002080000 */
[----:B------:R-:W-:-:S12]  /*6200*/  ENDCOLLECTIVE ;  /* 0x000000000000791b */ /* 0x000fd80003800000 */
.L_x_86:
[----:B------:R-:W-:Y:S02]  /*6210*/  SEL R21, R21, RZ, !P1 ;  /* 0x000000ff15157207 */ /* 0x000fe40004800000 */
[----:B------:R-:W-:-:S04]  /*6220*/  VIMNMX R27, PT, PT, R42, R27, PT ;  /* 0x0000001b2a1b7248 */ /* 0x000fc80003fe0100 */
[----:B------:R-:W-:Y:S02]  /*6230*/  @!P1 SEL R42, R27, R42, !P2 ;  /* 0x0000002a1b2a9207 */ /* 0x000fe40005000000 */
[----:B------:R-:W-:Y:S02]  /*6240*/  ISETP.NE.AND P2, PT, R33, RZ, PT ;  /* 0x000000ff2100720c */ /* 0x000fe40003f45270 */
[----:B------:R-:W-:-:S11]  /*6250*/  IADD3 R33, PT, PT, R20, R21, R33 ;  /* 0x0000001514217210 */ /* 0x000fd60007ffe021 */
[----:B------:R-:W-:-:S05]  /*6260*/  @!P2 VIMNMX R37, PT, PT, R42, R37, PT ;  /* 0x000000252a25a248 */ /* 0x000fca0003fe0100 */
[----:B------:R-:W-:Y:S01]  /*6270*/  IMAD.MOV.U32 R20, RZ, RZ, R37 ;  /* 0x000000ffff147224 */ /* 0x000fe200078e0025 */
[----:B------:R-:W-:Y:S06]  /*6280*/  BRA `(.L_x_87) ;  /* 0xffffffb8002c7947 */ /* 0x000fec000383ffff */
.L_x_33:
[----:B------:R-:W-:Y:S01]  /*6290*/  BSSY B0, `(.L_x_88) ;  /* 0x0000006000007945 */ /* 0x000fe20003800000 */
[----:B------:R-:W-:Y:S01]  /*62a0*/  PLOP3.LUT P3, PT, P0, PT, PT, 0x8, 0x80 ;  /* 0x000000000080781c */ /* 0x000fe2000076e170 */
[----:B------:R-:W-:-:S12]  /*62b0*/  IMAD.MOV.U32 R5, RZ, RZ, -0x1 ;  /* 0xffffffffff057424 */ /* 0x000fd800078e00ff */
[----:B------:R-:W-:Y:S05]  /*62c0*/  WARPSYNC.COLLECTIVE R5, `(.L_x_89) ;  /* 0x0000000005087348 */ /* 0x000fea0003c00000 */
[----:B------:R-:W-:Y:S01]  /*62d0*/  VOTE.ANY P3, P3 ;  /* 0x0000000000ff7806 */ /* 0x000fe20001860100 */
[----:B------:R-:W-:-:S12]  /*62e0*/  ENDCOLLECTIVE ;  /* 0x000000000000791b */ /* 0x000fd80003800000 */
.L_x_89:
[----:B------:R-:W-:Y:S05]  /*62f0*/  BSYNC B0 ;  /* 0x0000000000007941 */ /* 0x000fea0003800000 */
.L_x_88:
[----:B------:R-:W-:Y:S01]  /*6300*/  PLOP3.LUT P0, PT, P3, PT, PT, 0x80, 0x8 ;  /* 0x000000000008781c */ /* 0x000fe20001f0f070 */
[----:B------:R-:W-:-:S12]  /*6310*/  BRA `(.L_x_90) ;  /* 0xffffffd800607947 */ /* 0x000fd8000383ffff */
.L_x_35:
[----:B------:R-:W0:Y:S01]  /*6320*/  S2R R13, SR_GEMASK ;  /* 0x00000000000d7919 */ /* 0x000e220000003c00 */
[----:B------:R-:W-:Y:S01]  /*6330*/  BSSY B0, `(.L_x_91) ;  /* 0x0000006000007945 */ /* 0x000fe20003800000 */
[----:B------:R-:W-:Y:S01]  /*6340*/  PLOP3.LUT P3, PT, P3, PT, PT, 0x8, 0x80 ;  /* 0x000000000080781c */ /* 0x000fe20001f6e170 */
[----:B------:R-:W-:-:S12]  /*6350*/  IMAD.MOV.U32 R5, RZ, RZ, -0x1 ;  /* 0xffffffffff057424 */ /* 0x000fd800078e00ff */
[----:B0-----:R-:W-:Y:S05]  /*6360*/  WARPSYNC.COLLECTIVE R5, `(.L_x_92) ;  /* 0x0000000005087348 */ /* 0x001fea0003c00000 */
[----:B------:R-:W-:Y:S01]  /*6370*/  VOTE.ANY R5, PT, P3 ;  /* 0x0000000000057806 */ /* 0x000fe200018e0100 */
[----:B0-----:R-:W-:Y:S06]  /*6380*/  ENDCOLLECTIVE ;  /* 0x000000000000791b */ /* 0x001fec0003800000 */
.L_x_92:
[----:B------:R-:W-:Y:S05]  /*6390*/  BSYNC B0 ;  /* 0x0000000000007941 */ /* 0x000fea0003800000 */
.L_x_91:
[----:B------:R-:W-:Y:S01]  /*63a0*/  LOP3.LUT R5, R5, 0x80000000, R13, 0xec, !PT ;  /* 0x8000000005057812 */ /* 0x000fe200078eec0d */
[----:B------:R-:W-:Y:S02]  /*63b0*/  IMAD.MOV.U32 R18, RZ, RZ, R20 ;  /* 0x000000ffff127224 */ /* 0x000fe400078e0014 */
[----:B------:R-:W-:Y:S02]  /*63c0*/  IMAD.MOV.U32 R17, RZ, RZ, 0x1 ;  /* 0x00000001ff117424 */ /* 0x000fe400078e00ff */
[----:B------:R-:W-:Y:S02]  /*63d0*/  VIADD R16, R5, 0xffffffff ;  /* 0xffffffff05107836 */ /* 0x000fe40000000000 */
[C---:B------:R-:W-:Y:S02]  /*63e0*/  VIADD R36, R11.reuse, 0x2 ;  /* 0x000000020b247836 */ /* 0x040fe40000000000 */
[----:B------:R-:W-:Y:S01]  /*63f0*/  VIADD R35, R11, 0x4 ;  /* 0x000000040b237836 */ /* 0x000fe20000000000 */
[----:B------:R-:W-:Y:S01]  /*6400*/  LOP3.LUT R38, R5, R16, RZ, 0xc, !PT ;  /* 0x0000001005267212 */ /* 0x000fe200078e0cff */
[----:B------:R-:W-:-:S02]  /*6410*/  IMAD.MOV.U32 R5, RZ, RZ, -0x1 ;  /* 0xffffffffff057424 */ /* 0x000fc400078e00ff */
[----:B------:R-:W-:-:S03]  /*6420*/  VIADD R33, R11, 0x8 ;  /* 0x000000080b217836 */ /* 0x000fc60000000000 */
[----:B------:R-:W0:Y:S02]  /*6430*/  POPC R38, R38 ;  /* 0x0000002600267309 */ /* 0x000e240000000000 */
[----:B0-----:R-:W-:Y:S01]  /*6440*/  IMAD.MOV.U32 R16, RZ, RZ, R38 ;  /* 0x000000ffff107224 */ /* 0x001fe200078e0026 */
[----:B------:R-:W-:-:S13]  /*6450*/  ISETP.GE.AND P0, PT, R11, R38, PT ;  /* 0x000000260b00720c */ /* 0x000fda0003f06270 */
[----:B------:R-:W-:Y:S05]  /*6460*/  WARPSYNC.COLLECTIVE R5, `(.L_x_93) ;  /* 0x0000000005087348 */ /* 0x000fea0003c00000 */
[----:B------:R0:W1:Y:S02]  /*6470*/  SHFL.DOWN P3, R27, R18, R17, R16 ;  /* 0x08000011121b7389 */ /* 0x0000640000060010 */
[----:B01----:R-:W-:Y:S05]  /*6480*/  ENDCOLLECTIVE ;  /* 0x000000000000791b */ /* 0x003fea0003800000 */
.L_x_93:
[----:B------:R-:W-:Y:S02]  /*6490*/  IMAD.MOV.U32 R18, RZ, RZ, R21 ;  /* 0x000000ffff127224 */ /* 0x000fe400078e0015 */
[----:B------:R-:W-:-:S07]  /*64a0*/  IMAD.MOV.U32 R29, RZ, RZ, R27 ;  /* 0x000000ffff1d7224 */ /* 0x000fce00078e001b */
[----:B------:R-:W-:Y:S05]  /*64b0*/  WARPSYNC.COLLECTIVE R5, `(.L_x_94) ;  /* 0x0000000005087348 */ /* 0x000fea0003c00000 */
[----:B------:R0:W1:Y:S02]  /*64c0*/  SHFL.DOWN P3, R27, R18, R17, R16 ;  /* 0x08000011121b7389 */ /* 0x0000640000060010 */
[----:B01----:R-:W-:Y:S05]  /*64d0*/  ENDCOLLECTIVE ;  /* 0x000000000000791b */ /* 0x003fea0003800000 */
.L_x_94:
[----:B------:R-:W-:-:S05]  /*64e0*/  SEL R29, R29, RZ, !P0 ;  /* 0x000000ff1d1d7207 */ /* 0x000fca0004000000 */
[----:B------:R-:W-:-:S04]  /*64f0*/  IMAD.IADD R29, R20, 0x1, R29 ;  /* 0x00000001141d7824 */ /* 0x000fc800078e021d */
[----:B------:R-:W-:Y:S02]  /*6500*/  IMAD.MOV.U32 R18, RZ, RZ, R29 ;  /* 0x000000ffff127224 */ /* 0x000fe400078e001d */
[----:B------:R-:W-:Y:S01]  /*6510*/  IMAD.MOV.U32 R17, RZ, RZ, 0x2 ;  /* 0x00000002ff117424 */ /* 0x000fe200078e00ff */
[----:B------:R-:W-:Y:S02]  /*6520*/  ISETP.NE.AND P3, PT, R20, RZ, PT ;  /* 0x000000ff1400720c */ /* 0x000fe40003f65270 */
[----:B------:R-:W-:-:S04]  /*6530*/  VIMNMX R27, PT, PT, R21, R27, PT ;  /* 0x0000001b151b7248 */ /* 0x000fc80003fe0100 */
[----:B------:R-:W-:-:S04]  /*6540*/  SEL R27, R27, R21, !P3 ;  /* 0x000000151b1b7207 */ /* 0x000fc80005800000 */
[----:B------:R-:W-:-:S07]  /*6550*/  SEL R39, R27, R21, !P0 ;  /* 0x000000151b277207 */ /* 0x000fce0004000000 */
[----:B------:R-:W-:Y:S05]  /*6560*/  WARPSYNC.COLLECTIVE R5, `(.L_x_95) ;  /* 0x0000000005087348 */ /* 0x000fea0003c00000 */
[----:B------:R0:W1:Y:S02]  /*6570*/  SHFL.DOWN P3, R27, R18, R17, R16 ;  /* 0x08000011121b7389 */ /* 0x0000640000060010 */
[----:B01----:R-:W-:Y:S05]  /*6580*/  ENDCOLLECTIVE ;  /* 0x000000000000791b */ /* 0x003fea0003800000 */
.L_x_95:
[----:B------:R-:W-:Y:S01]  /*6590*/  ISETP.GT.AND P0, PT, R36, R38, PT ;  /* 0x000000262400720c */ /* 0x000fe20003f04270 */
[----:B------:R-:W-:Y:S02]  /*65a0*/  IMAD.MOV.U32 R18, RZ, RZ, R39 ;  /* 0x000000ffff127224 */ /* 0x000fe400078e0027 */
[----:B------:R-:W-:-:S10]  /*65b0*/  IMAD.MOV.U32 R31, RZ, RZ, R27 ;  /* 0x000000ffff1f7224 */ /* 0x000fd400078e001b */
[----:B------:R-:W-:Y:S05]  /*65c0*/  WARPSYNC.COLLECTIVE R5, `(.L_x_96) ;  /* 0x0000000005087348 */ /* 0x000fea0003c00000 */
[----:B------:R0:W1:Y:S02]  /*65d0*/  SHFL.DOWN P3, R27, R18, R17, R16 ;  /* 0x08000011121b7389 */ /* 0x0000640000060010 */
[----:B01----:R-:W-:Y:S05]  /*65e0*/  ENDCOLLECTIVE ;  /* 0x000000000000791b */ /* 0x003fea0003800000 */
.L_x_96:
[----:B------:R-:W-:-:S05]  /*65f0*/  SEL R40, R31, RZ, !P0 ;  /* 0x000000ff1f287207 */ /* 0x000fca0004000000 */
[----:B------:R-:W-:-:S04]  /*6600*/  IMAD.IADD R21, R29, 0x1, R40 ;  /* 0x000000011d157824 */ /* 0x000fc800078e0228 */
[----:B------:R-:W-:Y:S02]  /*6610*/  IMAD.MOV.U32 R18, RZ, RZ, R21 ;  /* 0x000000ffff127224 */ /* 0x000fe400078e0015 */
[----:B------:R-:W-:Y:S01]  /*6620*/  IMAD.MOV.U32 R17, RZ, RZ, 0x4 ;  /* 0x00000004ff117424 */ /* 0x000fe200078e00ff */
[----:B------:R-:W-:Y:S02]  /*6630*/  ISETP.NE.AND P3, PT, R29, RZ, PT ;  /* 0x000000ff1d00720c */ /* 0x000fe40003f65270 */
[----:B------:R-:W-:-:S04]  /*6640*/  VIMNMX R20, PT, PT, R39, R27, PT ;  /* 0x0000001b27147248 */ /* 0x000fc80003fe0100 */
[----:B------:R-:W-:Y:S02]  /*6650*/  @!P0 SEL R39, R20, R39, !P3 ;  /* 0x0000002714278207 */ /* 0x000fe40005800000 */
[----:B------:R-:W-:-:S13]  /*6660*/  ISETP.GT.AND P0, PT, R35, R38, PT ;  /* 0x000000262300720c */ /* 0x000fda0003f04270 */
[----:B------:R-:W-:Y:S05]  /*6670*/  WARPSYNC.COLLECTIVE R5, `(.L_x_97) ;  /* 0x0000000005087348 */ /* 0x000fea0003c00000 */
[----:B------:R0:W1:Y:S02]  /*6680*/  SHFL.DOWN P3, R27, R18, R17, R16 ;  /* 0x08000011121b7389 */ /* 0x0000640000060010 */
[----:B01----:R-:W-:Y:S05]  /*6690*/  ENDCOLLECTIVE ;  /* 0x000000000000791b */ /* 0x003fea0003800000 */
.L_x_97:
[----:B------:R-:W-:Y:S02]  /*66a0*/  IMAD.MOV.U32 R18, RZ, RZ, R39 ;  /* 0x000000ffff127224 */ /* 0x000fe400078e0027 */
[----:B------:R-:W-:-:S07]  /*66b0*/  IMAD.MOV.U32 R20, RZ, RZ, R27 ;  /* 0x000000ffff147224 */ /* 0x000fce00078e001b */
[----:B------:R-:W-:Y:S05]  /*66c0*/  WARPSYNC.COLLECTIVE R5, `(.L_x_98) ;  /* 0x0000000005087348 */ /* 0x000fea0003c00000 */
[----:B------:R0:W1:Y:S02]  /*66d0*/  SHFL.DOWN P3, R27, R18, R17, R16 ;  /* 0x08000011121b7389 */ /* 0x0000640000060010 */
[----:B01----:R-:W-:Y:S05]  /*66e0*/  ENDCOLLECTIVE ;  /* 0x000000000000791b */ /* 0x003fea0003800000 */
.L_x_98:
        /* <DEDUP_REMOVED lines=11> */
.L_x_99:
[----:B------:R-:W-:Y:S02]  /*67a0*/  IMAD.MOV.U32 R18, RZ, RZ, R39 ;  /* 0x000000ffff127224 */ /* 0x000fe400078e0027 */
[----:B------:R-:W-:-:S07]  /*67b0*/  IMAD.MOV.U32 R20, RZ, RZ, R27 ;  /* 0x000000ffff147224 */ /* 0x000fce00078e001b */
[----:B------:R-:W-:Y:S05]  /*67c0*/  WARPSYNC.COLLECTIVE R5, `(.L_x_100) ;  /* 0x0000000005087348 */ /* 0x000fea0003c00000 */
[----:B------:R0:W1:Y:S02]  /*67d0*/  SHFL.DOWN P3, R27, R18, R17, R16 ;  /* 0x08000011121b7389 */ /* 0x0000640000060010 */
[----:B01----:R-:W-:Y:S05]  /*67e0*/  ENDCOLLECTIVE ;  /* 0x000000000000791b */ /* 0x003fea0003800000 */
.L_x_100:
[----:B------:R-:W-:-:S05]  /*67f0*/  SEL R40, R20, RZ, !P0 ;  /* 0x000000ff14287207 */ /* 0x000fca0004000000 */
[----:B------:R-:W-:-:S04]  /*6800*/  IMAD.IADD R29, R31, 0x1, R40 ;  /* 0x000000011f1d7824 */ /* 0x000fc800078e0228 */
[----:B------:R-:W-:Y:S02]  /*6810*/  IMAD.MOV.U32 R18, RZ, RZ, R29 ;  /* 0x000000ffff127224 */ /* 0x000fe400078e001d */
[----:B------:R-:W-:Y:S01]  /*6820*/  IMAD.MOV.U32 R17, RZ, RZ, 0x10 ;  /* 0x00000010ff117424 */ /* 0x000fe200078e00ff */
[----:B------:R-:W-:Y:S01]  /*6830*/  ISETP.NE.AND P3, PT, R31, RZ, PT ;  /* 0x000000ff1f00720c */ /* 0x000fe20003f65270 */
[----:B------:R-:W-:Y:S01]  /*6840*/  VIADD R31, R11, 0x10 ;  /* 0x000000100b1f7836 */ /* 0x000fe20000000000 */
[----:B------:R-:W-:-:S04]  /*6850*/  VIMNMX R20, PT, PT, R39, R27, PT ;  /* 0x0000001b27147248 */ /* 0x000fc80003fe0100 */
[----:B------:R-:W-:Y:S02]  /*6860*/  @!P0 SEL R39, R20, R39, !P3 ;  /* 0x0000002714278207 */ /* 0x000fe40005800000 */
[----:B------:R-:W-:Y:S01]  /*6870*/  ISETP.GT.AND P4, PT, R31, R38, PT ;  /* 0x000000261f00720c */ /* 0x000fe20003f84270 */
[----:B------:R-:W0:Y:S01]  /*6880*/  LDC.64 R20, c[0x0][0x3a8] ;  /* 0x0000ea00ff147b82 */ /* 0x000e220000000a00 */
[----:B------:R-:W-:-:S13]  /*6890*/  ISETP.NE.U32.AND P0, PT, R22, 0x65, PT ;  /* 0x000000651600780c */ /* 0x000fda0003f05070 */
[----:B0-----:R-:W-:Y:S05]  /*68a0*/  WARPSYNC.COLLECTIVE R5, `(.L_x_101) ;  /* 0x0000000005087348 */ /* 0x001fea0003c00000 */
[----:B------:R1:W2:Y:S02]  /*68b0*/  SHFL.DOWN P3, R27, R18, R17, R16 ;  /* 0x08000011121b7389 */ /* 0x0002a40000060010 */
[----:B012---:R-:W-:Y:S05]  /*68c0*/  ENDCOLLECTIVE ;  /* 0x000000000000791b */ /* 0x007fea0003800000 */
.L_x_101:
[----:B------:R-:W-:Y:S01]  /*68d0*/  ISETP.NE.AND.EX P0, PT, R23, RZ, PT, P0 ;  /* 0x000000ff1700720c */ /* 0x000fe20003f05300 */
[----:B------:R-:W-:Y:S02]  /*68e0*/  IMAD.MOV.U32 R18, RZ, RZ, R39 ;  /* 0x000000ffff127224 */ /* 0x000fe400078e0027 */
[----:B------:R-:W-:-:S10]  /*68f0*/  IMAD.MOV.U32 R40, RZ, RZ, R27 ;  /* 0x000000ffff287224 */ /* 0x000fd400078e001b */
[----:B------:R-:W-:Y:S05]  /*6900*/  WARPSYNC.COLLECTIVE R5, `(.L_x_102) ;  /* 0x0000000005087348 */ /* 0x000fea0003c00000 */
[----:B------:R0:W1:Y:S02]  /*6910*/  SHFL.DOWN P3, R27, R18, R17, R16 ;  /* 0x08000011121b7389 */ /* 0x0000640000060010 */
[----:B01----:R-:W-:Y:S05]  /*6920*/  ENDCOLLECTIVE ;  /* 0x000000000000791b */ /* 0x003fea0003800000 */
.L_x_102:
[----:B------:R-:W-:Y:S02]  /*6930*/  SEL R40, R40, RZ, !P4 ;  /* 0x000000ff28287207 */ /* 0x000fe40006000000 */
[----:B------:R-:W-:-:S03]  /*6940*/  ISETP.NE.AND P3, PT, R29, RZ, PT ;  /* 0x000000ff1d00720c */ /* 0x000fc60003f65270 */
[----:B------:R-:W-:Y:S01]  /*6950*/  IMAD.IADD R29, R29, 0x1, R40 ;  /* 0x000000011d1d7824 */ /* 0x000fe200078e0228 */
[----:B------:R-:W-:-:S04]  /*6960*/  VIMNMX R22, PT, PT, R39, R27, PT ;  /* 0x0000001b27167248 */ /* 0x000fc80003fe0100 */
[----:B------:R-:W-:Y:S02]  /*6970*/  @!P4 SEL R39, R22, R39, !P3 ;  /* 0x000000271627c207 */ /* 0x000fe40005800000 */
[----:B------:R-:W-:Y:S02]  /*6980*/  PLOP3.LUT P4, PT, P0, PT, PT, 0x80, 0x8 ;  /* 0x000000000008781c */ /* 0x000fe4000078f070 */
[----:B------:R-:W-:Y:S01]  /*6990*/  IADD3 R37, P3, PT, R20, 0x200, RZ ;  /* 0x0000020014257810 */ /* 0x000fe20007f7e0ff */
[----:B------:R-:W-:-:S04]  /*69a0*/  IMAD.MOV.U32 R20, RZ, RZ, R39 ;  /* 0x000000ffff147224 */ /* 0x000fc800078e0027 */
[----:B------:R-:W-:-:S08]  /*69b0*/  IMAD.X R38, RZ, RZ, R21, P3 ;  /* 0x000000ffff267224 */ /* 0x000fd000018e0615 */
[----:B------:R-:W-:Y:S05]  /*69c0*/  WARPSYNC.COLLECTIVE R5, `(.L_x_103) ;  /* 0x0000000005087348 */ /* 0x000fea0003c00000 */
[----:B------:R-:W-:Y:S01]  /*69d0*/  VOTE.ALL P4, P4 ;  /* 0x0000000000ff7806 */ /* 0x000fe20002080000 */
[----:B------:R-:W-:-:S12]  /*69e0*/  ENDCOLLECTIVE ;  /* 0x000000000000791b */ /* 0x000fd80003800000 */
.L_x_103:
[----:B------:R-:W-:Y:S01]  /*69f0*/  PLOP3.LUT P0, PT, P4, PT, PT, 0x80, 0x8 ;  /* 0x000000000008781c */ /* 0x000fe2000270f070 */
[----:B------:R-:W-:-:S12]  /*6a00*/  BRA `(.L_x_104) ;  /* 0xffffffd400a07947 */ /* 0x000fd8000383ffff */
.L_x_37:
[----:B------:R-:W-:Y:S01]  /*6a10*/  BSSY B0, `(.L_x_105) ;  /* 0x0000006000007945 */ /* 0x000fe20003800000 */
[----:B------:R-:W-:Y:S01]  /*6a20*/  PLOP3.LUT P3, PT, P0, PT, PT, 0x8, 0x80 ;  /* 0x000000000080781c */ /* 0x000fe2000076e170 */
[----:B------:R-:W-:-:S12]  /*6a30*/  IMAD.MOV.U32 R5, RZ, RZ, -0x1 ;  /* 0xffffffffff057424 */ /* 0x000fd800078e00ff */
[----:B------:R-:W-:Y:S05]  /*6a40*/  WARPSYNC.COLLECTIVE R5, `(.L_x_106) ;  /* 0x0000000005087348 */ /* 0x000fea0003c00000 */
[----:B------:R-:W-:Y:S01]  /*6a50*/  VOTE.ANY P3, P3 ;  /* 0x0000000000ff7806 */ /* 0x000fe20001860100 */
[----:B------:R-:W-:-:S12]  /*6a60*/  ENDCOLLECTIVE ;  /* 0x000000000000791b */ /* 0x000fd80003800000 */
.L_x_106:
[----:B------:R-:W-:Y:S05]  /*6a70*/  BSYNC B0 ;  /* 0x0000000000007941 */ /* 0x000fea0003800000 */
.L_x_105:
[----:B------:R-:W-:Y:S01]  /*6a80*/  PLOP3.LUT P0, PT, P3, PT, PT, 0x80, 0x8 ;  /* 0x000000000008781c */ /* 0x000fe20001f0f070 */
[----:B------:R-:W-:-:S12]  /*6a90*/  BRA `(.L_x_107) ;  /* 0xffffffd400ac7947 */ /* 0x000fd8000383ffff */
.L_x_39:
        /* <DEDUP_REMOVED lines=8> */
.L_x_109:
[----:B------:R-:W-:Y:S05]  /*6b20*/  BSYNC B0 ;  /* 0x0000000000007941 */ /* 0x000fea0003800000 */
.L_x_108:
        /* <DEDUP_REMOVED lines=12> */
.L_x_110:
[----:B------:R-:W-:Y:S02]  /*6bf0*/  IMAD.MOV.U32 R18, RZ, RZ, R21 ;  /* 0x000000ffff127224 */ /* 0x000fe400078e0015 */
[----:B------:R-:W-:-:S07]  /*6c00*/  IMAD.MOV.U32 R41, RZ, RZ, R27 ;  /* 0x000000ffff297224 */ /* 0x000fce00078e001b */
[----:B------:R-:W-:Y:S05]  /*6c10*/  WARPSYNC.COLLECTIVE R5, `(.L_x_111) ;  /* 0x0000000005087348 */ /* 0x000fea0003c00000 */
[----:B------:R0:W1:Y:S02]  /*6c20*/  SHFL.DOWN P3, R27, R18, R17, R16 ;  /* 0x08000011121b7389 */ /* 0x0000640000060010 */
[----:B01----:R-:W-:Y:S05]  /*6c30*/  ENDCOLLECTIVE ;  /* 0x000000000000791b */ /* 0x003fea0003800000 */
.L_x_111:
[----:B------:R-:W-:Y:S01]  /*6c40*/  IMAD.MOV.U32 R17, RZ, RZ, 0x2 ;  /* 0x00000002ff117424 */ /* 0x000fe200078e00ff */
[-C--:B------:R-:W-:Y:S02]  /*6c50*/  ISETP.GE.AND P3, PT, R11, R16.reuse, PT ;  /* 0x000000100b00720c */ /* 0x080fe40003f66270 */
[----:B------:R-:W-:Y:S02]  /*6c60*/  VIMNMX R27, PT, PT, R21, R27, PT ;  /* 0x0000001b151b7248 */ /* 0x000fe40003fe0100 */
[----:B------:R-:W-:Y:S02]  /*6c70*/  SEL R41, R41, RZ, !P3 ;  /* 0x000000ff29297207 */ /* 0x000fe40005800000 */
[-C--:B------:R-:W-:Y:S02]  /*6c80*/  SEL R27, R27, R21.reuse, !P4 ;  /* 0x000000151b1b7207 */ /* 0x080fe40006000000 */
[----:B------:R-:W-:Y:S01]  /*6c90*/  ISETP.GT.AND P4, PT, R36, R16, PT ;  /* 0x000000102400720c */ /* 0x000fe20003f84270 */
[----:B------:R-:W-:Y:S01]  /*6ca0*/  IMAD.IADD R41, R20, 0x1, R41 ;  /* 0x0000000114297824 */ /* 0x000fe200078e0229 */
[----:B------:R-:W-:-:S03]  /*6cb0*/  SEL R40, R27, R21, !P3 ;  /* 0x000000151b287207 */ /* 0x000fc60005800000 */
[----:B------:R-:W-:Y:S01]  /*6cc0*/  IMAD.MOV.U32 R18, RZ, RZ, R41 ;  /* 0x000000ffff127224 */ /* 0x000fe200078e0029 */
[----:B------:R-:W-:-:S13]  /*6cd0*/  ISETP.NE.AND P6, PT, R41, RZ, PT ;  /* 0x000000ff2900720c */ /* 0x000fda0003fc5270 */
[----:B------:R-:W-:Y:S05]  /*6ce0*/  WARPSYNC.COLLECTIVE R5, `(.L_x_112) ;  /* 0x0000000005087348 */ /* 0x000fea0003c00000 */
[----:B------:R0:W1:Y:S02]  /*6cf0*/  SHFL.DOWN P3, R27, R18, R17, R16 ;  /* 0x08000011121b7389 */ /* 0x0000640000060010 */
[----:B01----:R-:W-:Y:S05]  /*6d00*/  ENDCOLLECTIVE ;  /* 0x000000000000791b */ /* 0x003fea0003800000 */
.L_x_112:
[----:B------:R-:W-:Y:S01]  /*6d10*/  IMAD.MOV.U32 R18, RZ, RZ, R40 ;  /* 0x000000ffff127224 */ /* 0x000fe200078e0028 */
[----:B------:R-:W-:-:S07]  /*6d20*/  SEL R20, R27, RZ, !P4 ;  /* 0x000000ff1b147207 */ /* 0x000fce0006000000 */
[----:B------:R-:W-:Y:S05]  /*6d30*/  WARPSYNC.COLLECTIVE R5, `(.L_x_113) ;  /* 0x0000000005087348 */ /* 0x000fea0003c00000 */
[----:B------:R0:W1:Y:S02]  /*6d40*/  SHFL.DOWN P3, R27, R18, R17, R16 ;  /* 0x08000011121b7389 */ /* 0x0000640000060010 */
[----:B01----:R-:W-:Y:S05]  /*6d50*/  ENDCOLLECTIVE ;  /* 0x000000000000791b */ /* 0x003fea0003800000 */
.L_x_113:
[----:B------:R-:W-:-:S04]  /*6d60*/  IMAD.IADD R21, R41, 0x1, R20 ;  /* 0x0000000129157824 */ /* 0x000fc800078e0214 */
[----:B------:R-:W-:Y:S02]  /*6d70*/  IMAD.MOV.U32 R18, RZ, RZ, R21 ;  /* 0x000000ffff127224 */ /* 0x000fe400078e0015 */
[----:B------:R-:W-:Y:S02]  /*6d80*/  IMAD.MOV.U32 R17, RZ, RZ, 0x4 ;  /* 0x00000004ff117424 */ /* 0x000fe400078e00ff */
[----:B------:R-:W-:-:S07]  /*6d90*/  IMAD.MOV.U32 R43, RZ, RZ, R27 ;  /* 0x000000ffff2b7224 */ /* 0x000fce00078e001b */
[----:B------:R-:W-:Y:S05]  /*6da0*/  WARPSYNC.COLLECTIVE R5, `(.L_x_114) ;  /* 0x0000000005087348 */ /* 0x000fea0003c00000 */
[----:B------:R0:W1:Y:S02]  /*6db0*/  SHFL.DOWN P3, R27, R18, R17, R16 ;  /* 0x08000011121b7389 */ /* 0x0000640000060010 */
[----:B01----:R-:W-:Y:S05]  /*6dc0*/  ENDCOLLECTIVE ;  /* 0x000000000000791b */ /* 0x003fea0003800000 */
.L_x_114:
        /* <DEDUP_REMOVED lines=9> */
.L_x_115:
[----:B------:R-:W-:-:S04]  /*6e60*/  IMAD.IADD R41, R21, 0x1, R20 ;  /* 0x0000000115297824 */ /* 0x000fc800078e0214 */
[----:B------:R-:W-:Y:S02]  /*6e70*/  IMAD.MOV.U32 R18, RZ, RZ, R41 ;  /* 0x000000ffff127224 */ /* 0x000fe400078e0029 */
[----:B------:R-:W-:Y:S02]  /*6e80*/  IMAD.MOV.U32 R17, RZ, RZ, 0x8 ;  /* 0x00000008ff117424 */ /* 0x000fe400078e00ff */
[----:B------:R-:W-:-:S07]  /*6e90*/  IMAD.MOV.U32 R43, RZ, RZ, R27 ;  /* 0x000000ffff2b7224 */ /* 0x000fce00078e001b */
[----:B------:R-:W-:Y:S05]  /*6ea0*/  WARPSYNC.COLLECTIVE R5, `(.L_x_116) ;  /* 0x0000000005087348 */ /* 0x000fea0003c00000 */
[----:B------:R0:W1:Y:S02]  /*6eb0*/  SHFL.DOWN P3, R27, R18, R17, R16 ;  /* 0x08000011121b7389 */ /* 0x0000640000060010 */
[----:B01----:R-:W-:Y:S05]  /*6ec0*/  ENDCOLLECTIVE ;  /* 0x000000000000791b */ /* 0x003fea0003800000 */
.L_x_116:
        /* <DEDUP_REMOVED lines=9> */
.L_x_117:
[----:B------:R-:W-:-:S04]  /*6f60*/  IMAD.IADD R20, R41, 0x1, R20 ;  /* 0x0000000129147824 */ /* 0x000fc800078e0214 */
[----:B------:R-:W-:Y:S02]  /*6f70*/  IMAD.MOV.U32 R18, RZ, RZ, R20 ;  /* 0x000000ffff127224 */ /* 0x000fe400078e0014 */
[----:B------:R-:W-:Y:S02]  /*6f80*/  IMAD.MOV.U32 R17, RZ, RZ, 0x10 ;  /* 0x00000010ff117424 */ /* 0x000fe400078e00ff */
[----:B------:R-:W-:-:S07]  /*6f90*/  IMAD.MOV.U32 R43, RZ, RZ, R27 ;  /* 0x000000ffff2b7224 */ /* 0x000fce00078e001b */
[----:B------:R-:W-:Y:S05]  /*6fa0*/  WARPSYNC.COLLECTIVE R5, `(.L_x_118) ;  /* 0x0000000005087348 */ /* 0x000fea0003c00000 */
[----:B------:R0:W1:Y:S02]  /*6fb0*/  SHFL.DOWN P3, R27, R18, R17, R16 ;  /* 0x08000011121b7389 */ /* 0x0000640000060010 */
[----:B01----:R-:W-:Y:S05]  /*6fc0*/  ENDCOLLECTIVE ;  /* 0x000000000000791b */ /* 0x003fea0003800000 */
.L_x_118:
[----:B------:R-:W-:-:S04]  /*6fd0*/  VIMNMX R43, PT, PT, R40, R43, PT ;  /* 0x0000002b282b7248 */ /* 0x000fc80003fe0100 */
[----:B------:R-:W-:Y:S02]  /*6fe0*/  @!P4 SEL R40, R43, R40, !P6 ;  /* 0x000000282b28c207 */ /* 0x000fe40007000000 */
[----:B------:R-:W-:-:S03]  /*6ff0*/  ISETP.GT.AND P4, PT, R31, R16, PT ;  /* 0x000000101f00720c */ /* 0x000fc60003f84270 */
[----:B------:R-:W-:Y:S02]  /*7000*/  IMAD.MOV.U32 R18, RZ, RZ, R40 ;  /* 0x000000ffff127224 */ /* 0x000fe400078e0028 */
[----:B------:R-:W-:-:S08]  /*7010*/  IMAD.MOV.U32 R21, RZ, RZ, R27 ;  /* 0x000000ffff157224 */ /* 0x000fd000078e001b */
[----:B------:R-:W-:Y:S05]  /*7020*/  WARPSYNC.COLLECTIVE R5, `(.L_x_119) ;  /* 0x0000000005087348 */ /* 0x000fea0003c00000 */
[----:B------:R0:W1:Y:S02]  /*7030*/  SHFL.DOWN P3, R27, R18, R17, R16 ;  /* 0x08000011121b7389 */ /* 0x0000640000060010 */
[----:B01----:R-:W-:Y:S05]  /*7040*/  ENDCOLLECTIVE ;  /* 0x000000000000791b */ /* 0x003fea0003800000 */
.L_x_119:
[----:B------:R-:W-:Y:S01]  /*7050*/  SEL R21, R21, RZ, !P4 ;  /* 0x000000ff15157207 */ /* 0x000fe20006000000 */
[----:B------:R-:W-:Y:S01]  /*7060*/  IMAD.MOV.U32 R43, RZ, RZ, R27 ;  /* 0x000000ffff2b7224 */ /* 0x000fe200078e001b */
[----:B------:R-:W-:-:S04]  /*7070*/  ISETP.NE.AND P3, PT, R20, RZ, PT ;  /* 0x000000ff1400720c */ /* 0x000fc80003f65270 */
[----:B------:R-:W-:-:S04]  /*7080*/  VIMNMX R43, PT, PT, R40, R43, PT ;  /* 0x0000002b282b7248 */ /* 0x000fc80003fe0100 */
[----:B------:R-:W-:Y:S02]  /*7090*/  @!P4 SEL R40, R43, R40, !P3 ;  /* 0x000000282b28c207 */ /* 0x000fe40005800000 */
[----:B------:R-:W-:Y:S02]  /*70a0*/  ISETP.NE.AND P3, PT, R29, RZ, PT ;  /* 0x000000ff1d00720c */ /* 0x000fe40003f65270 */
[----:B------:R-:W-:Y:S02]  /*70b0*/  PLOP3.LUT P4, PT, P0, PT, PT, 0x80, 0x8 ;  /* 0x000000000008781c */ /* 0x000fe4000078f070 */
[----:B------:R-:W-:-:S09]  /*70c0*/  IADD3 R29, PT, PT, R20, R21, R29 ;  /* 0x00000015141d7210 */ /* 0x000fd20007ffe01d */
[----:B------:R-:W-:-:S07]  /*70d0*/  @!P3 VIMNMX R39, PT, PT, R40, R39, PT ;  /* 0x000000272827b248 */ /* 0x000fce0003fe0100 */
[----:B------:R-:W-:Y:S05]  /*70e0*/  WARPSYNC.COLLECTIVE R5, `(.L_x_120) ;  /* 0x0000000005087348 */ /* 0x000fea0003c00000 */
[----:B------:R-:W-:Y:S01]  /*70f0*/  VOTE.ALL P4, P4 ;  /* 0x0000000000ff7806 */ /* 0x000fe20002080000 */
[----:B------:R-:W-:-:S12]  /*7100*/  ENDCOLLECTIVE ;  /* 0x000000000000791b */ /* 0x000fd80003800000 */
.L_x_120:
[----:B------:R-:W-:Y:S01]  /*7110*/  IMAD.MOV.U32 R20, RZ, RZ, R39 ;  /* 0x000000ffff147224 */ /* 0x000fe200078e0027 */
[----:B------:R-:W-:Y:S06]  /*7120*/  BRA `(.L_x_121) ;  /* 0xffffffd000f07947 */ /* 0x000fec000383ffff */
.L_x_122:
[----:B------:R-:W-:-:S00]  /*7130*/  BRA `(.L_x_122) ;  /* 0xfffffffc00fc7947 */ /* 0x000fc0000383ffff */
[----:B------:R-:W-:-:S00]  /*7140*/  NOP ;  /* 0x0000000000007918 */ /* 0x000fc00000000000 */
        /* <DEDUP_REMOVED lines=11> */
.L_x_125:


//--------------------- .text._ZN3cub18CUB_300001_SM_10006detail4scan23DeviceCompactInitKernelINS0_24ReduceByKeyScanTileStateIijLb1EEEPiEEvT_iT0_ --------------------------
	.section	.text._ZN3cub18CUB_300001_SM_10006detail4scan23DeviceCompactInitKernelINS0_24ReduceByKeyScanTileStateIijLb1EEEPiEEvT_iT0_,"ax",@progbits
	.align	128
        .global         _ZN3cub18CUB_300001_SM_10006detail4scan23DeviceCompactInitKernelINS0_24ReduceByKeyScanTileStateIijLb1EEEPiEEvT_iT0_
        .type           _ZN3cub18CUB_300001_SM_10006detail4scan23DeviceCompactInitKernelINS0_24ReduceByKeyScanTileStateIijLb1EEEPiEEvT_iT0_,@function
        .size           _ZN3cub18CUB_300001_SM_10006detail4scan23DeviceCompactInitKernelINS0_24ReduceByKeyScanTileStateIijLb1EEEPiEEvT_iT0_,(.L_x_126 - _ZN3cub18CUB_300001_SM_10006detail4scan23DeviceCompactInitKernelINS0_24ReduceByKeyScanTileStateIijLb1EEEPiEEvT_iT0_)
        .other          _ZN3cub18CUB_300001_SM_10006detail4scan23DeviceCompactInitKernelINS0_24ReduceByKeyScanTileStateIijLb1EEEPiEEvT_iT0_,@"STO_CUDA_ENTRY STV_DEFAULT"
_ZN3cub18CUB_300001_SM_10006detail4scan23DeviceCompactInitKernelINS0_24ReduceByKeyScanTileStateIijLb1EEEPiEEvT_iT0_:
.text._ZN3cub18CUB_300001_SM_10006detail4scan23DeviceCompactInitKernelINS0_24ReduceByKeyScanTileStateIijLb1EEEPiEEvT_iT0_:
[----:B------:R-:W-:Y:S01]  /*0000*/  LDC R1, c[0x0][0x37c] ;  /* 0x0000df00ff017b82 */ /* 0x000fe20000000800 */
[----:B------:R-:W0:Y:S07]  /*0010*/  S2R R0, SR_TID.X ;  /* 0x0000000000007919 */ /* 0x000e2e0000002100 */
[----:B------:R-:W1:Y:S01]  /*0020*/  S2UR UR6, SR_CTAID.X ;  /* 0x00000000000679c3 */ /* 0x000e620000002500 */
[----:B------:R-:W2:Y:S01]  /*0030*/  LDCU UR4, c[0x0][0x388] ;  /* 0x00007100ff0477ac */ /* 0x000ea20008000800 */
[----:B------:R-:W-:-:S06]  /*0040*/  CS2R R8, SRZ ;  /* 0x0000000000087805 */ /* 0x000fcc000001ff00 */
[----:B------:R-:W1:Y:S01]  /*0050*/  LDC R7, c[0x0][0x360] ;  /* 0x0000d800ff077b82 */ /* 0x000e620000000800 */
[C---:B0-----:R-:W-:Y:S01]  /*0060*/  ISETP.GT.U32.AND P0, PT, R0.reuse, 0x1f, PT ;  /* 0x0000001f0000780c */ /* 0x041fe20003f04070 */
[----:B-1----:R-:W-:Y:S01]  /*0070*/  IMAD R7, R7, UR6, R0 ;  /* 0x0000000607077c24 */ /* 0x002fe2000f8e0200 */
[----:B------:R-:W-:Y:S02]  /*0080*/  LOP3.LUT P2, RZ, R0, UR6, RZ, 0xfc, !PT ;  /* 0x0000000600ff7c12 */ /* 0x000fe4000f84fcff */
[----:B------:R-:W-:Y:S02]  /*0090*/  ISETP.NE.OR P0, PT, RZ, UR6, P0 ;  /* 0x00000006ff007c0c */ /* 0x000fe40008705670 */
[----:B--2---:R-:W-:Y:S01]  /*00a0*/  ISETP.GE.AND P1, PT, R7, UR4, PT ;  /* 0x0000000407007c0c */ /* 0x004fe2000bf26270 */
[----:B------:R-:W0:Y:S10]  /*00b0*/  LDCU.64 UR4, c[0x0][0x358] ;  /* 0x00006b00ff0477ac */ /* 0x000e340008000a00 */
[----:B------:R-:W1:Y:S02]  /*00c0*/  @!P0 LDC.64 R4, c[0x0][0x380] ;  /* 0x0000e000ff048b82 */ /* 0x000e640000000a00 */
[----:B------:R-:W-:-:S02]  /*00d0*/  @!P1 IMAD.MOV.U32 R10, RZ, RZ, 0x63 ;  /* 0x00000063ff0a9424 */ /* 0x000fc400078e00ff */
[----:B------:R-:W-:-:S04]  /*00e0*/  @!P1 IMAD.MOV.U32 R11, RZ, RZ, 0x0 ;  /* 0x00000000ff0b9424 */ /* 0x000fc800078e00ff */
[----:B------:R-:W2:Y:S01]  /*00f0*/  @!P1 LDC.64 R2, c[0x0][0x380] ;  /* 0x0000e000ff029b82 */ /* 0x000ea20000000a00 */
[----:B-1----:R-:W-:-:S04]  /*0100*/  @!P0 IMAD.WIDE.U32 R4, R0, 0x10, R4 ;  /* 0x0000001000048825 */ /* 0x002fc800078e0004 */
[----:B--2---:R-:W-:-:S05]  /*0110*/  @!P1 IMAD.WIDE R2, R7, 0x10, R2 ;  /* 0x0000001007029825 */ /* 0x004fca00078e0202 */
[----:B0-----:R0:W-:Y:S04]  /*0120*/  @!P1 STG.E.128 desc[UR4][R2.64+0x200], R8 ;  /* 0x0002000802009986 */ /* 0x0011e8000c101d04 */
[----:B------:R0:W-:Y:S01]  /*0130*/  @!P0 STG.E.128 desc[UR4][R4.64], RZ ;  /* 0x000000ff04008986 */ /* 0x0001e2000c101d04 */
[----:B------:R-:W-:Y:S05]  /*0140*/  @P2 EXIT ;  /* 0x000000000000294d */ /* 0x000fea0003800000 */
[----:B0-----:R-:W0:Y:S02]  /*0150*/  LDC.64 R2, c[0x0][0x390] ;  /* 0x0000e400ff027b82 */ /* 0x001e240000000a00 */
[----:B0-----:R-:W-:Y:S01]  /*0160*/  STG.E desc[UR4][R2.64], RZ ;  /* 0x000000ff02007986 */ /* 0x001fe2000c101904 */
[----:B------:R-:W-:Y:S05]  /*0170*/  EXIT ;  /* 0x000000000000794d */ /* 0x000fea0003800000 */
.L_x_123:
        /* <DEDUP_REMOVED lines=16> */
.L_x_126:


//--------------------- .text._ZN3cub18CUB_300001_SM_10006detail11EmptyKernelIvEEvv --------------------------
	.section	.text._ZN3cub18CUB_300001_SM_10006detail11EmptyKernelIvEEvv,"ax",@progbits
	.align	128
        .global         _ZN3cub18CUB_300001_SM_10006detail11EmptyKernelIvEEvv
        .type           _ZN3cub18CUB_300001_SM_10006detail11EmptyKernelIvEEvv,@function
        .size           _ZN3cub18CUB_300001_SM_10006detail11EmptyKernelIvEEvv,(.L_x_127 - _ZN3cub18CUB_300001_SM_10006detail11EmptyKernelIvEEvv)
        .other          _ZN3cub18CUB_300001_SM_10006detail11EmptyKernelIvEEvv,@"STO_CUDA_ENTRY STV_DEFAULT"
_ZN3cub18CUB_300001_SM_10006detail11EmptyKernelIvEEvv:
.text._ZN3cub18CUB_300001_SM_10006detail11EmptyKernelIvEEvv:
[----:B------:R-:W-:Y:S01]  /*0000*/  LDC R1, c[0x0][0x37c] ;  /* 0x0000df00ff017b82 */ /* 0x000fe20000000800 */
[----:B------:R-:W-:Y:S05]  /*0010*/  EXIT ;  /* 0x000000000000794d */ /* 0x000fea0003800000 */
.L_x_124:
        /* <DEDUP_REMOVED lines=14> */
.L_x_127:


//--------------------- .nv.shared._ZN3cub18CUB_300001_SM_10006detail6reduce23DeviceReduceByKeyKernelINS1_13reduce_by_key10policy_hubI9CustomMiniiE10Policy1000EPiS9_S9_S9_S9_NS0_24ReduceByKeyScanTileStateIijLb1EEEN4cuda3std3__48equal_toIvEES6_jiEEvT0_T1_T2_T3_T4_T5_iT6_T7_T8_ --------------------------
	.section	.nv.shared._ZN3cub18CUB_300001_SM_10006detail6reduce23DeviceReduceByKeyKernelINS1_13reduce_by_key10policy_hubI9CustomMiniiE10Policy1000EPiS9_S9_S9_S9_NS0_24ReduceByKeyScanTileStateIijLb1EEEN4cuda3std3__48equal_toIvEES6_jiEEvT0_T1_T2_T3_T4_T5_iT6_T7_T8_,"aw",@nobits
	.sectionflags	@""
	.align	16
.nv.shared._ZN3cub18CUB_300001_SM_10006detail6reduce23DeviceReduceByKeyKernelINS1_13reduce_by_key10policy_hubI9CustomMiniiE10Policy1000EPiS9_S9_S9_S9_NS0_24ReduceByKeyScanTileStateIijLb1EEEN4cuda3std3__48equal_toIvEES6_jiEEvT0_T1_T2_T3_T4_T5_iT6_T7_T8_:
	.zero		7184


//--------------------- .nv.shared.reserved.0     --------------------------
	.section	.nv.shared.reserved.0,"aw",@nobits
	.weak		__nv_reservedSMEM_offset_0_alias
	.size		__nv_reservedSMEM_offset_0_alias, 0, 64
	.other		__nv_reservedSMEM_offset_0_alias,@"STO_CUDA_RESERVED_SHARED STV_DEFAULT"
__nv_reservedSMEM_offset_0_alias:
	.zero		0
	.zero		64


//--------------------- .nv.global                --------------------------
	.section	.nv.global,"aw",@nobits
.nv.global:
	.type		_ZN34_INTERNAL_7a592d93_4_k_cu_c05398d56thrust24THRUST_300001_SM_1000_NS12placeholders2_5E,@object
	.size		_ZN34_INTERNAL_7a592d93_4_k_cu_c05398d56thrust24THRUST_300001_SM_1000_NS12placeholders2_5E,(_ZN34_INTERNAL_7a592d93_4_k_cu_c05398d54cuda3std3__45__cpo6cbeginE - _ZN34_INTERNAL_7a592d93_4_k_cu_c05398d56thrust24THRUST_300001_SM_1000_NS12placeholders2_5E)
_ZN34_INTERNAL_7a592d93_4_k_cu_c05398d56thrust24THRUST_300001_SM_1000_NS12placeholders2_5E:
	.zero		1
	.type		_ZN34_INTERNAL_7a592d93_4_k_cu_c05398d54cuda3std3__45__cpo6cbeginE,@object
	.size		_ZN34_INTERNAL_7a592d93_4_k_cu_c05398d54cuda3std3__45__cpo6cbeginE,(_ZN34_INTERNAL_7a592d93_4_k_cu_c05398d54cuda3std6ranges3__45__cpo6cbeginE - _ZN34_INTERNAL_7a592d93_4_k_cu_c05398d54cuda3std3__45__cpo6cbeginE)
_ZN34_INTERNAL_7a592d93_4_k_cu_c05398d54cuda3std3__45__cpo6cbeginE:
	.zero		1
	.type		_ZN34_INTERNAL_7a592d93_4_k_cu_c05398d54cuda3std6ranges3__45__cpo6cbeginE,@object
	.size		_ZN34_INTERNAL_7a592d93_4_k_cu_c05398d54cuda3std6ranges3__45__cpo6cbeginE,(_ZN34_INTERNAL_7a592d93_4_k_cu_c05398d54cuda3std3__48in_placeE - _ZN34_INTERNAL_7a592d93_4_k_cu_c05398d54cuda3std6ranges3__45__cpo6cbeginE)
_ZN34_INTERNAL_7a592d93_4_k_cu_c05398d54cuda3std6ranges3__45__cpo6cbeginE:
	.zero		1
	.type		_ZN34_INTERNAL_7a592d93_4_k_cu_c05398d54cuda3std3__48in_placeE,@object
	.size		_ZN34_INTERNAL_7a592d93_4_k_cu_c05398d54cuda3std3__48in_placeE,(_ZN34_INTERNAL_7a592d93_4_k_cu_c05398d54cuda3std6ranges3__45__cpo4sizeE - _ZN34_INTERNAL_7a592d93_4_k_cu_c05398d54cuda3std3__48in_placeE)
_ZN34_INTERNAL_7a592d93_4_k_cu_c05398d54cuda3std3__48in_placeE:
	.zero		1
	.type		_ZN34_INTERNAL_7a592d93_4_k_cu_c05398d54cuda3std6ranges3__45__cpo4sizeE,@object
	.size		_ZN34_INTERNAL_7a592d93_4_k_cu_c05398d54cuda3std6ranges3__45__cpo4sizeE,(_ZN34_INTERNAL_7a592d93_4_k_cu_c05398d56thrust24THRUST_300001_SM_1000_NS12placeholders2_9E - _ZN34_INTERNAL_7a592d93_4_k_cu_c05398d54cuda3std6ranges3__45__cpo4sizeE)
_ZN34_INTERNAL_7a592d93_4_k_cu_c05398d54cuda3std6ranges3__45__cpo4sizeE:
	.zero		1
	.type		_ZN34_INTERNAL_7a592d93_4_k_cu_c05398d56thrust24THRUST_300001_SM_1000_NS12placeholders2_9E,@object
	.size		_ZN34_INTERNAL_7a592d93_4_k_cu_c05398d56thrust24THRUST_300001_SM_1000_NS12placeholders2_9E,(_ZN34_INTERNAL_7a592d93_4_k_cu_c05398d54cuda3std3__45__cpo7crbeginE - _ZN34_INTERNAL_7a592d93_4_k_cu_c05398d56thrust24THRUST_300001_SM_1000_NS12placeholders2_9E)
_ZN34_INTERNAL_7a592d93_4_k_cu_c05398d56thrust24THRUST_300001_SM_1000_NS12placeholders2_9E:
	.zero		1
	.type		_ZN34_INTERNAL_7a592d93_4_k_cu_c05398d54cuda3std3__45__cpo7crbeginE,@object
	.size		_ZN34_INTERNAL_7a592d93_4_k_cu_c05398d54cuda3std3__45__cpo7crbeginE,(_ZN34_INTERNAL_7a592d93_4_k_cu_c05398d54cuda3std6ranges3__45__cpo4nextE - _ZN34_INTERNAL_7a592d93_4_k_cu_c05398d54cuda3std3__45__cpo7crbeginE)
_ZN34_INTERNAL_7a592d93_4_k_cu_c05398d54cuda3std3__45__cpo7crbeginE:
	.zero		1
	.type		_ZN34_INTERNAL_7a592d93_4_k_cu_c05398d54cuda3std6ranges3__45__cpo4nextE,@object
	.size		_ZN34_INTERNAL_7a592d93_4_k_cu_c05398d54cuda3std6ranges3__45__cpo4nextE,(_ZN34_INTERNAL_7a592d93_4_k_cu_c05398d54cuda3std6ranges3__45__cpo4swapE - _ZN34_INTERNAL_7a592d93_4_k_cu_c05398d54cuda3std6ranges3__45__cpo4nextE)
_ZN34_INTERNAL_7a592d93_4_k_cu_c05398d54cuda3std6ranges3__45__cpo4nextE:
	.zero		1
	.type		_ZN34_INTERNAL_7a592d93_4_k_cu_c05398d54cuda3std6ranges3__45__cpo4swapE,@object
	.size		_ZN34_INTERNAL_7a592d93_4_k_cu_c05398d54cuda3std6ranges3__45__cpo4swapE,(_ZN34_INTERNAL_7a592d93_4_k_cu_c05398d56thrust24THRUST_300001_SM_1000_NS12placeholders2_1E - _ZN34_INTERNAL_7a592d93_4_k_cu_c05398d54cuda3std6ranges3__45__cpo4swapE)
_ZN34_INTERNAL_7a592d93_4_k_cu_c05398d54cuda3std6ranges3__45__cpo4swapE:
	.zero		1
	.type		_ZN34_INTERNAL_7a592d93_4_k_cu_c05398d56thrust24THRUST_300001_SM_1000_NS12placeholders2_1E,@object
	.size		_ZN34_INTERNAL_7a592d93_4_k_cu_c05398d56thrust24THRUST_300001_SM_1000_NS12placeholders2_1E,(_ZN34_INTERNAL_7a592d93_4_k_cu_c05398d56thrust24THRUST_300001_SM_1000_NS12placeholders2_3E - _ZN34_INTERNAL_7a592d93_4_k_cu_c05398d56thrust24THRUST_300001_SM_1000_NS12placeholders2_1E)
_ZN34_INTERNAL_7a592d93_4_k_cu_c05398d56thrust24THRUST_300001_SM_1000_NS12placeholders2_1E:
	.zero		1
	.type		_ZN34_INTERNAL_7a592d93_4_k_cu_c05398d56thrust24THRUST_300001_SM_1000_NS12placeholders2_3E,@object
	.size		_ZN34_INTERNAL_7a592d93_4_k_cu_c05398d56thrust24THRUST_300001_SM_1000_NS12placeholders2_3E,(_ZN34_INTERNAL_7a592d93_4_k_cu_c05398d54cuda3std3__45__cpo5beginE - _ZN34_INTERNAL_7a592d93_4_k_cu_c05398d56thrust24THRUST_300001_SM_1000_NS12placeholders2_3E)
_ZN34_INTERNAL_7a592d93_4_k_cu_c05398d56thrust24THRUST_300001_SM_1000_NS12placeholders2_3E:
	.zero		1
	.type		_ZN34_INTERNAL_7a592d93_4_k_cu_c05398d54cuda3std3__45__cpo5beginE,@object
	.size		_ZN34_INTERNAL_7a592d93_4_k_cu_c05398d54cuda3std3__45__cpo5beginE,(_ZN34_INTERNAL_7a592d93_4_k_cu_c05398d54cuda3std6ranges3__45__cpo5beginE - _ZN34_INTERNAL_7a592d93_4_k_cu_c05398d54cuda3std3__45__cpo5beginE)
_ZN34_INTERNAL_7a592d93_4_k_cu_c05398d54cuda3std3__45__cpo5beginE:
	.zero		1
	.type		_ZN34_INTERNAL_7a592d93_4_k_cu_c05398d54cuda3std6ranges3__45__cpo5beginE,@object
	.size		_ZN34_INTERNAL_7a592d93_4_k_cu_c05398d54cuda3std6ranges3__45__cpo5beginE,(_ZN34_INTERNAL_7a592d93_4_k_cu_c05398d54cuda3std3__436_GLOBAL__N__7a592d93_4_k_cu_c05398d56ignoreE - _ZN34_INTERNAL_7a592d93_4_k_cu_c05398d54cuda3std6ranges3__45__cpo5beginE)
_ZN34_INTERNAL_7a592d93_4_k_cu_c05398d54cuda3std6ranges3__45__cpo5beginE:
	.zero		1
	.type		_ZN34_INTERNAL_7a592d93_4_k_cu_c05398d54cuda3std3__436_GLOBAL__N__7a592d93_4_k_cu_c05398d56ignoreE,@object
	.size		_ZN34_INTERNAL_7a592d93_4_k_cu_c05398d54cuda3std3__436_GLOBAL__N__7a592d93_4_k_cu_c05398d56ignoreE,(_ZN34_INTERNAL_7a592d93_4_k_cu_c05398d54cuda3std6ranges3__45__cpo4dataE - _ZN34_INTERNAL_7a592d93_4_k_cu_c05398d54cuda3std3__436_GLOBAL__N__7a592d93_4_k_cu_c05398d56ignoreE)
_ZN34_INTERNAL_7a592d93_4_k_cu_c05398d54cuda3std3__436_GLOBAL__N__7a592d93_4_k_cu_c05398d56ignoreE:
	.zero		1
	.type		_ZN34_INTERNAL_7a592d93_4_k_cu_c05398d54cuda3std6ranges3__45__cpo4dataE,@object
	.size		_ZN34_INTERNAL_7a592d93_4_k_cu_c05398d54cuda3std6ranges3__45__cpo4dataE,(_ZN34_INTERNAL_7a592d93_4_k_cu_c05398d56thrust24THRUST_300001_SM_1000_NS12placeholders2_7E - _ZN34_INTERNAL_7a592d93_4_k_cu_c05398d54cuda3std6ranges3__45__cpo4dataE)
_ZN34_INTERNAL_7a592d93_4_k_cu_c05398d54cuda3std6ranges3__45__cpo4dataE:
	.zero		1
	.type		_ZN34_INTERNAL_7a592d93_4_k_cu_c05398d56thrust24THRUST_300001_SM_1000_NS12placeholders2_7E,@object
	.size		_ZN34_INTERNAL_7a592d93_4_k_cu_c05398d56thrust24THRUST_300001_SM_1000_NS12placeholders2_7E,(_ZN34_INTERNAL_7a592d93_4_k_cu_c05398d54cuda3std3__45__cpo6rbeginE - _ZN34_INTERNAL_7a592d93_4_k_cu_c05398d56thrust24THRUST_300001_SM_1000_NS12placeholders2_7E)
_ZN34_INTERNAL_7a592d93_4_k_cu_c05398d56thrust24THRUST_300001_SM_1000_NS12placeholders2_7E:
	.zero		1
	.type		_ZN34_INTERNAL_7a592d93_4_k_cu_c05398d54cuda3std3__45__cpo6rbeginE,@object
	.size		_ZN34_INTERNAL_7a592d93_4_k_cu_c05398d54cuda3std3__45__cpo6rbeginE,(_ZN34_INTERNAL_7a592d93_4_k_cu_c05398d54cuda3std6ranges3__45__cpo7advanceE - _ZN34_INTERNAL_7a592d93_4_k_cu_c05398d54cuda3std3__45__cpo6rbeginE)
_ZN34_INTERNAL_7a592d93_4_k_cu_c05398d54cuda3std3__45__cpo6rbeginE:
	.zero		1
	.type		_ZN34_INTERNAL_7a592d93_4_k_cu_c05398d54cuda3std6ranges3__45__cpo7advanceE,@object
	.size		_ZN34_INTERNAL_7a592d93_4_k_cu_c05398d54cuda3std6ranges3__45__cpo7advanceE,(_ZN34_INTERNAL_7a592d93_4_k_cu_c05398d54cuda3std3__47nulloptE - _ZN34_INTERNAL_7a592d93_4_k_cu_c05398d54cuda3std6ranges3__45__cpo7advanceE)
_ZN34_INTERNAL_7a592d93_4_k_cu_c05398d54cuda3std6ranges3__45__cpo7advanceE:
	.zero		1
	.type		_ZN34_INTERNAL_7a592d93_4_k_cu_c05398d54cuda3std3__47nulloptE,@object
	.size		_ZN34_INTERNAL_7a592d93_4_k_cu_c05398d54cuda3std3__47nulloptE,(_ZN34_INTERNAL_7a592d93_4_k_cu_c05398d54cuda3std6ranges3__45__cpo8distanceE - _ZN34_INTERNAL_7a592d93_4_k_cu_c05398d54cuda3std3__47nulloptE)
_ZN34_INTERNAL_7a592d93_4_k_cu_c05398d54cuda3std3__47nulloptE:
	.zero		1
	.type		_ZN34_INTERNAL_7a592d93_4_k_cu_c05398d54cuda3std6ranges3__45__cpo8distanceE,@object
	.size		_ZN34_INTERNAL_7a592d93_4_k_cu_c05398d54cuda3std6ranges3__45__cpo8distanceE,(_ZN34_INTERNAL_7a592d93_4_k_cu_c05398d56thrust24THRUST_300001_SM_1000_NS12placeholders2_6E - _ZN34_INTERNAL_7a592d93_4_k_cu_c05398d54cuda3std6ranges3__45__cpo8distanceE)
_ZN34_INTERNAL_7a592d93_4_k_cu_c05398d54cuda3std6ranges3__45__cpo8distanceE:
	.zero		1
	.type		_ZN34_INTERNAL_7a592d93_4_k_cu_c05398d56thrust24THRUST_300001_SM_1000_NS12placeholders2_6E,@object
	.size		_ZN34_INTERNAL_7a592d93_4_k_cu_c05398d56thrust24THRUST_300001_SM_1000_NS12placeholders2_6E,(_ZN34_INTERNAL_7a592d93_4_k_cu_c05398d54cuda3std3__45__cpo4cendE - _ZN34_INTERNAL_7a592d93_4_k_cu_c05398d56thrust24THRUST_300001_SM_1000_NS12placeholders2_6E)
_ZN34_INTERNAL_7a592d93_4_k_cu_c05398d56thrust24THRUST_300001_SM_1000_NS12placeholders2_6E:
	.zero		1
	.type		_ZN34_INTERNAL_7a592d93_4_k_cu_c05398d54cuda3std3__45__cpo4cendE,@object
	.size		_ZN34_INTERNAL_7a592d93_4_k_cu_c05398d54cuda3std3__45__cpo4cendE,(_ZN34_INTERNAL_7a592d93_4_k_cu_c05398d54cuda3std6ranges3__45__cpo4cendE - _ZN34_INTERNAL_7a592d93_4_k_cu_c05398d54cuda3std3__45__cpo4cendE)
_ZN34_INTERNAL_7a592d93_4_k_cu_c05398d54cuda3std3__45__cpo4cendE:
	.zero		1
	.type		_ZN34_INTERNAL_7a592d93_4_k_cu_c05398d54cuda3std6ranges3__45__cpo4cendE,@object
	.size		_ZN34_INTERNAL_7a592d93_4_k_cu_c05398d54cuda3std6ranges3__45__cpo4cendE,(_ZN34_INTERNAL_7a592d93_4_k_cu_c05398d54cuda3std3__420unreachable_sentinelE - _ZN34_INTERNAL_7a592d93_4_k_cu_c05398d54cuda3std6ranges3__45__cpo4cendE)
_ZN34_INTERNAL_7a592d93_4_k_cu_c05398d54cuda3std6ranges3__45__cpo4cendE:
	.zero		1
	.type		_ZN34_INTERNAL_7a592d93_4_k_cu_c05398d54cuda3std3__420unreachable_sentinelE,@object
	.size		_ZN34_INTERNAL_7a592d93_4_k_cu_c05398d54cuda3std3__420unreachable_sentinelE,(_ZN34_INTERNAL_7a592d93_4_k_cu_c05398d54cuda3std6ranges3__45__cpo5ssizeE - _ZN34_INTERNAL_7a592d93_4_k_cu_c05398d54cuda3std3__420unreachable_sentinelE)
_ZN34_INTERNAL_7a592d93_4_k_cu_c05398d54cuda3std3__420unreachable_sentinelE:
	.zero		1
	.type		_ZN34_INTERNAL_7a592d93_4_k_cu_c05398d54cuda3std6ranges3__45__cpo5ssizeE,@object
	.size		_ZN34_INTERNAL_7a592d93_4_k_cu_c05398d54cuda3std6ranges3__45__cpo5ssizeE,(_ZN34_INTERNAL_7a592d93_4_k_cu_c05398d56thrust24THRUST_300001_SM_1000_NS12placeholders3_10E - _ZN34_INTERNAL_7a592d93_4_k_cu_c05398d54cuda3std6ranges3__45__cpo5ssizeE)
_ZN34_INTERNAL_7a592d93_4_k_cu_c05398d54cuda3std6ranges3__45__cpo5ssizeE:
	.zero		1
	.type		_ZN34_INTERNAL_7a592d93_4_k_cu_c05398d56thrust24THRUST_300001_SM_1000_NS12placeholders3_10E,@object
	.size		_ZN34_INTERNAL_7a592d93_4_k_cu_c05398d56thrust24THRUST_300001_SM_1000_NS12placeholders3_10E,(_ZN34_INTERNAL_7a592d93_4_k_cu_c05398d54cuda3std3__45__cpo5crendE - _ZN34_INTERNAL_7a592d93_4_k_cu_c05398d56thrust24THRUST_300001_SM_1000_NS12placeholders3_10E)
_ZN34_INTERNAL_7a592d93_4_k_cu_c05398d56thrust24THRUST_300001_SM_1000_NS12placeholders3_10E:
	.zero		1
	.type		_ZN34_INTERNAL_7a592d93_4_k_cu_c05398d54cuda3std3__45__cpo5crendE,@object
	.size		_ZN34_INTERNAL_7a592d93_4_k_cu_c05398d54cuda3std3__45__cpo5crendE,(_ZN34_INTERNAL_7a592d93_4_k_cu_c05398d54cuda3std6ranges3__45__cpo4prevE - _ZN34_INTERNAL_7a592d93_4_k_cu_c05398d54cuda3std3__45__cpo5crendE)
_ZN34_INTERNAL_7a592d93_4_k_cu_c05398d54cuda3std3__45__cpo5crendE:
	.zero		1
	.type		_ZN34_INTERNAL_7a592d93_4_k_cu_c05398d54cuda3std6ranges3__45__cpo4prevE,@object
	.size		_ZN34_INTERNAL_7a592d93_4_k_cu_c05398d54cuda3std6ranges3__45__cpo4prevE,(_ZN34_INTERNAL_7a592d93_4_k_cu_c05398d54cuda3std6ranges3__45__cpo9iter_moveE - _ZN34_INTERNAL_7a592d93_4_k_cu_c05398d54cuda3std6ranges3__45__cpo4prevE)
_ZN34_INTERNAL_7a592d93_4_k_cu_c05398d54cuda3std6ranges3__45__cpo4prevE:
	.zero		1
	.type		_ZN34_INTERNAL_7a592d93_4_k_cu_c05398d54cuda3std6ranges3__45__cpo9iter_moveE,@object
	.size		_ZN34_INTERNAL_7a592d93_4_k_cu_c05398d54cuda3std6ranges3__45__cpo9iter_moveE,(_ZN34_INTERNAL_7a592d93_4_k_cu_c05398d56thrust24THRUST_300001_SM_1000_NS12placeholders2_2E - _ZN34_INTERNAL_7a592d93_4_k_cu_c05398d54cuda3std6ranges3__45__cpo9iter_moveE)
_ZN34_INTERNAL_7a592d93_4_k_cu_c05398d54cuda3std6ranges3__45__cpo9iter_moveE:
	.zero		1
	.type		_ZN34_INTERNAL_7a592d93_4_k_cu_c05398d56thrust24THRUST_300001_SM_1000_NS12placeholders2_2E,@object
	.size		_ZN34_INTERNAL_7a592d93_4_k_cu_c05398d56thrust24THRUST_300001_SM_1000_NS12placeholders2_2E,(_ZN34_INTERNAL_7a592d93_4_k_cu_c05398d56thrust24THRUST_300001_SM_1000_NS12placeholders2_4E - _ZN34_INTERNAL_7a592d93_4_k_cu_c05398d56thrust24THRUST_300001_SM_1000_NS12placeholders2_2E)
_ZN34_INTERNAL_7a592d93_4_k_cu_c05398d56thrust24THRUST_300001_SM_1000_NS12placeholders2_2E:
	.zero		1
	.type		_ZN34_INTERNAL_7a592d93_4_k_cu_c05398d56thrust24THRUST_300001_SM_1000_NS12placeholders2_4E,@object
	.size		_ZN34_INTERNAL_7a592d93_4_k_cu_c05398d56thrust24THRUST_300001_SM_1000_NS12placeholders2_4E,(_ZN34_INTERNAL_7a592d93_4_k_cu_c05398d54cuda3std3__45__cpo3endE - _ZN34_INTERNAL_7a592d93_4_k_cu_c05398d56thrust24THRUST_300001_SM_1000_NS12placeholders2_4E)
_ZN34_INTERNAL_7a592d93_4_k_cu_c05398d56thrust24THRUST_300001_SM_1000_NS12placeholders2_4E:
	.zero		1
	.type		_ZN34_INTERNAL_7a592d93_4_k_cu_c05398d54cuda3std3__45__cpo3endE,@object
	.size		_ZN34_INTERNAL_7a592d93_4_k_cu_c05398d54cuda3std3__45__cpo3endE,(_ZN34_INTERNAL_7a592d93_4_k_cu_c05398d54cuda3std6ranges3__45__cpo3endE - _ZN34_INTERNAL_7a592d93_4_k_cu_c05398d54cuda3std3__45__cpo3endE)
_ZN34_INTERNAL_7a592d93_4_k_cu_c05398d54cuda3std3__45__cpo3endE:
	.zero		1
	.type		_ZN34_INTERNAL_7a592d93_4_k_cu_c05398d54cuda3std6ranges3__45__cpo3endE,@object
	.size		_ZN34_INTERNAL_7a592d93_4_k_cu_c05398d54cuda3std6ranges3__45__cpo3endE,(_ZN34_INTERNAL_7a592d93_4_k_cu_c05398d54cuda3std3__419piecewise_constructE - _ZN34_INTERNAL_7a592d93_4_k_cu_c05398d54cuda3std6ranges3__45__cpo3endE)
_ZN34_INTERNAL_7a592d93_4_k_cu_c05398d54cuda3std6ranges3__45__cpo3endE:
	.zero		1
	.type		_ZN34_INTERNAL_7a592d93_4_k_cu_c05398d54cuda3std3__419piecewise_constructE,@object
	.size		_ZN34_INTERNAL_7a592d93_4_k_cu_c05398d54cuda3std3__419piecewise_constructE,(_ZN34_INTERNAL_7a592d93_4_k_cu_c05398d54cuda3std6ranges3__45__cpo5cdataE - _ZN34_INTERNAL_7a592d93_4_k_cu_c05398d54cuda3std3__419piecewise_constructE)
_ZN34_INTERNAL_7a592d93_4_k_cu_c05398d54cuda3std3__419piecewise_constructE:
	.zero		1
	.type		_ZN34_INTERNAL_7a592d93_4_k_cu_c05398d54cuda3std6ranges3__45__cpo5cdataE,@object
	.size		_ZN34_INTERNAL_7a592d93_4_k_cu_c05398d54cuda3std6ranges3__45__cpo5cdataE,(_ZN34_INTERNAL_7a592d93_4_k_cu_c05398d56thrust24THRUST_300001_SM_1000_NS12placeholders2_8E - _ZN34_INTERNAL_7a592d93_4_k_cu_c05398d54cuda3std6ranges3__45__cpo5cdataE)
_ZN34_INTERNAL_7a592d93_4_k_cu_c05398d54cuda3std6ranges3__45__cpo5cdataE:
	.zero		1
	.type		_ZN34_INTERNAL_7a592d93_4_k_cu_c05398d56thrust24THRUST_300001_SM_1000_NS12placeholders2_8E,@object
	.size		_ZN34_INTERNAL_7a592d93_4_k_cu_c05398d56thrust24THRUST_300001_SM_1000_NS12placeholders2_8E,(_ZN34_INTERNAL_7a592d93_4_k_cu_c05398d54cuda3std3__45__cpo4rendE - _ZN34_INTERNAL_7a592d93_4_k_cu_c05398d56thrust24THRUST_300001_SM_1000_NS12placeholders2_8E)
_ZN34_INTERNAL_7a592d93_4_k_cu_c05398d56thrust24THRUST_300001_SM_1000_NS12placeholders2_8E:
	.zero		1
	.type		_ZN34_INTERNAL_7a592d93_4_k_cu_c05398d54cuda3std3__45__cpo4rendE,@object
	.size		_ZN34_INTERNAL_7a592d93_4_k_cu_c05398d54cuda3std3__45__cpo4rendE,(_ZN34_INTERNAL_7a592d93_4_k_cu_c05398d54cuda3std6ranges3__45__cpo9iter_swapE - _ZN34_INTERNAL_7a592d93_4_k_cu_c05398d54cuda3std3__45__cpo4rendE)
_ZN34_INTERNAL_7a592d93_4_k_cu_c05398d54cuda3std3__45__cpo4rendE:
	.zero		1
	.type		_ZN34_INTERNAL_7a592d93_4_k_cu_c05398d54cuda3std6ranges3__45__cpo9iter_swapE,@object
	.size		_ZN34_INTERNAL_7a592d93_4_k_cu_c05398d54cuda3std6ranges3__45__cpo9iter_swapE,(_ZN34_INTERNAL_7a592d93_4_k_cu_c05398d54cuda3std3__48unexpectE - _ZN34_INTERNAL_7a592d93_4_k_cu_c05398d54cuda3std6ranges3__45__cpo9iter_swapE)
_ZN34_INTERNAL_7a592d93_4_k_cu_c05398d54cuda3std6ranges3__45__cpo9iter_swapE:
	.zero		1
	.type		_ZN34_INTERNAL_7a592d93_4_k_cu_c05398d54cuda3std3__48unexpectE,@object
	.size		_ZN34_INTERNAL_7a592d93_4_k_cu_c05398d54cuda3std3__48unexpectE,(_ZN34_INTERNAL_7a592d93_4_k_cu_c05398d56thrust24THRUST_300001_SM_1000_NS6system6detail10sequential3seqE - _ZN34_INTERNAL_7a592d93_4_k_cu_c05398d54cuda3std3__48unexpectE)
_ZN34_INTERNAL_7a592d93_4_k_cu_c05398d54cuda3std3__48unexpectE:
	.zero		1
	.type		_ZN34_INTERNAL_7a592d93_4_k_cu_c05398d56thrust24THRUST_300001_SM_1000_NS6system6detail10sequential3seqE,@object
	.size		_ZN34_INTERNAL_7a592d93_4_k_cu_c05398d56thrust24THRUST_300001_SM_1000_NS6system6detail10sequential3seqE,(.L_29 - _ZN34_INTERNAL_7a592d93_4_k_cu_c05398d56thrust24THRUST_300001_SM_1000_NS6system6detail10sequential3seqE)
_ZN34_INTERNAL_7a592d93_4_k_cu_c05398d56thrust24THRUST_300001_SM_1000_NS6system6detail10sequential3seqE:
	.zero		1
.L_29:


//--------------------- .nv.constant0._ZN3cub18CUB_300001_SM_10006detail6reduce23DeviceReduceByKeyKernelINS1_13reduce_by_key10policy_hubI9CustomMiniiE10Policy1000EPiS9_S9_S9_S9_NS0_24ReduceByKeyScanTileStateIijLb1EEEN4cuda3std3__48equal_toIvEES6_jiEEvT0_T1_T2_T3_T4_T5_iT6_T7_T8_ --------------------------
	.section	.nv.constant0._ZN3cub18CUB_300001_SM_10006detail6reduce23DeviceReduceByKeyKernelINS1_13reduce_by_key10policy_hubI9CustomMiniiE10Policy1000EPiS9_S9_S9_S9_NS0_24ReduceByKeyScanTileStateIijLb1EEEN4cuda3std3__48equal_toIvEES6_jiEEvT0_T1_T2_T3_T4_T5_iT6_T7_T8_,"a",@progbits
	.sectionflags	@""
	.align	4
.nv.constant0._ZN3cub18CUB_300001_SM_10006detail6reduce23DeviceReduceByKeyKernelINS1_13reduce_by_key10policy_hubI9CustomMiniiE10Policy1000EPiS9_S9_S9_S9_NS0_24ReduceByKeyScanTileStateIijLb1EEEN4cuda3std3__48equal_toIvEES6_jiEEvT0_T1_T2_T3_T4_T5_iT6_T7_T8_:
	.zero		956


//--------------------- .nv.constant0._ZN3cub18CUB_300001_SM_10006detail4scan23DeviceCompactInitKernelINS0_24ReduceByKeyScanTileStateIijLb1EEEPiEEvT_iT0_ --------------------------
	.section	.nv.constant0._ZN3cub18CUB_300001_SM_10006detail4scan23DeviceCompactInitKernelINS0_24ReduceByKeyScanTileStateIijLb1EEEPiEEvT_iT0_,"a",@progbits
	.sectionflags	@""
	.align	4
.nv.constant0._ZN3cub18CUB_300001_SM_10006detail4scan23DeviceCompactInitKernelINS0_24ReduceByKeyScanTileStateIijLb1EEEPiEEvT_iT0_:
	.zero		920


//--------------------- .nv.constant0._ZN3cub18CUB_300001_SM_10006detail11EmptyKernelIvEEvv --------------------------
	.section	.nv.constant0._ZN3cub18CUB_300001_SM_10006detail11EmptyKernelIvEEvv,"a",@progbits
	.sectionflags	@""
	.align	4
.nv.constant0._ZN3cub18CUB_300001_SM_10006detail11EmptyKernelIvEEvv:
	.zero		896


//--------------------- SYMBOLS --------------------------

	.type		.nv.reservedSmem.offset0,@object
	.size		.nv.reservedSmem.offset0,0x4
	.type		.nv.reservedSmem.cap,@object
	.size		.nv.reservedSmem.cap,0x4
